	.target	sm_100a

	.elftype	@"ET_EXEC"


//--------------------- .note.nv.tkinfo           --------------------------
	.section	.note.nv.tkinfo,"",@"SHT_NOTE"
	.sectionflags	@"SHF_NOTE_NV_TKINFO"
	.tkinfo
        /*0018*/ 	.word	0x00000002
        /*0030*/ 	.string	""
        /*0030*/ 	.string	"ptxas"
        /*0030*/ 	.string	"Cuda compilation tools, release 13.0, V13.0.88"
        /*0030*/ 	.string	"Build cuda_13.0.r13.0/compiler.36424714_0"
        /*0030*/ 	.string	"-arch sm_100a -m 64 "



//--------------------- .note.nv.cuinfo           --------------------------
	.section	.note.nv.cuinfo,"",@"SHT_NOTE"
	.sectionflags	@"SHF_NOTE_NV_CUINFO"
        /*0018*/ 	.short	0x0002
        /*001a*/ 	.short	0x0064
        /*001c*/ 	.short	0x0082
	.zero		2


//--------------------- .nv.info                  --------------------------
	.section	.nv.info,"",@"SHT_CUDA_INFO"
	.align	4


	//----- nvinfo : EIATTR_REGCOUNT
	.align		4
        /*0000*/ 	.byte	0x04, 0x2f
        /*0002*/ 	.short	(.L_19 - .L_18)
	.align		4
.L_18:
        /*0004*/ 	.word	index@(_ZN7cutlass13device_kernelINS_4gemm6kernel13GemmUniversalIN4cute5tupleIJiiiiEEENS1_10collective13CollectiveMmaINS1_35MainloopSm100TmaUmmaWarpSpecializedILi13ELi2ELi4ENS5_IJNS4_1CILi1EEENSA_ILi4EEESB_EEEEENS5_IJNSA_ILi64EEESF_NSA_ILi128EEEEEENS_12float_e5m2_tENS5_IJlSB_lEEESI_SJ_NS4_8TiledMMAINS4_8MMA_AtomIJNS4_10MMA_TraitsINS4_19SM100_MMA_F8F6F4_SSEJSI_SI_fSF_SF_NS4_17integral_constantINS4_4UMMA5MajorELSQ_0EEESR_NSO_INSP_7ScaleInELSS_0EEEST_EEEEEENS4_6LayoutINS5_IJSB_SB_SB_EEENS5_IJNSA_ILi0EEESY_SY_EEEEENS5_IJNS4_10UnderscoreES11_S11_EEEEENS4_23SM90_TMA_LOAD_MULTICASTENS4_14ComposedLayoutINS4_7SwizzleILi3ELi4ELi3EEENS4_18smem_ptr_flag_bitsILi8EEENSW_INS5_IJNSA_ILi8EEESG_EEENS5_IJSG_SB_EEEEEEEvNS4_8identityENS4_13SM90_TMA_LOADES1E_vS1F_EENS_8epilogue10collective18CollectiveEpilogueINS1I_23Sm100TmaWarpSpecializedILi1ELi1ELi32ELb0ELb0EEEJSH_NS5_IJNSW_ISF_SB_EES1N_EEESI_SJ_SI_SJ_NS1I_6fusion15FusionCallbacksIS1M_NS1P_17LinearCombinationISI_fSI_fLNS_15FloatRoundStyleE2EEESH_S1O_JEEENS4_5SM1004TMEM4LOAD26SM100_TMEM_LOAD_16dp32b32xES1G_NS15_INS16_ILi2ELi4ELi3EEES19_NSW_INS5_IJS1A_SF_EEENS5_IJSF_SB_EEEEEEENS4_39AutoVectorizingCopyWithAssumedAlignmentILi128EEENS4_14SM90_TMA_STOREES23_S25_S25_EEEvvEEEEvNT_6ParamsE)
        /*0008*/ 	.word	0x00000059


	//----- nvinfo : EIATTR_FRAME_SIZE
	.align		4
.L_19:
        /*000c*/ 	.byte	0x04, 0x11
        /*000e*/ 	.short	(.L_21 - .L_20)
	.align		4
.L_20:
        /*0010*/ 	.word	index@($__internal_2_$__cuda_sm10x_tcgen05_guardrail_trap_unallocated_columns_being_dealloced)
        /*0014*/ 	.word	0x00000000


	//----- nvinfo : EIATTR_FRAME_SIZE
	.align		4
.L_21:
        /*0018*/ 	.byte	0x04, 0x11
        /*001a*/ 	.short	(.L_23 - .L_22)
	.align		4
.L_22:
        /*001c*/ 	.word	index@($__internal_1_$__cuda_sm10x_tcgen05_guardrail_trap_phase_invalid_during_alloc)
        /*0020*/ 	.word	0x00000000


	//----- nvinfo : EIATTR_FRAME_SIZE
	.align		4
.L_23:
        /*0024*/ 	.byte	0x04, 0x11
        /*0026*/ 	.short	(.L_25 - .L_24)
	.align		4
.L_24:
        /*0028*/ 	.word	index@($__internal_0_$__cuda_sm10x_tcgen05_guardrail_trap_col_being_dealloced_not_returned_by_alloc)
        /*002c*/ 	.word	0x00000000


	//----- nvinfo : EIATTR_FRAME_SIZE
	.align		4
.L_25:
        /*0030*/ 	.byte	0x04, 0x11
        /*0032*/ 	.short	(.L_27 - .L_26)
	.align		4
.L_26:
        /*0034*/ 	.word	index@(_ZN7cutlass13device_kernelINS_4gemm6kernel13GemmUniversalIN4cute5tupleIJiiiiEEENS1_10collective13CollectiveMmaINS1_35MainloopSm100TmaUmmaWarpSpecializedILi13ELi2ELi4ENS5_IJNS4_1CILi1EEENSA_ILi4EEESB_EEEEENS5_IJNSA_ILi64EEESF_NSA_ILi128EEEEEENS_12float_e5m2_tENS5_IJlSB_lEEESI_SJ_NS4_8TiledMMAINS4_8MMA_AtomIJNS4_10MMA_TraitsINS4_19SM100_MMA_F8F6F4_SSEJSI_SI_fSF_SF_NS4_17integral_constantINS4_4UMMA5MajorELSQ_0EEESR_NSO_INSP_7ScaleInELSS_0EEEST_EEEEEENS4_6LayoutINS5_IJSB_SB_SB_EEENS5_IJNSA_ILi0EEESY_SY_EEEEENS5_IJNS4_10UnderscoreES11_S11_EEEEENS4_23SM90_TMA_LOAD_MULTICASTENS4_14ComposedLayoutINS4_7SwizzleILi3ELi4ELi3EEENS4_18smem_ptr_flag_bitsILi8EEENSW_INS5_IJNSA_ILi8EEESG_EEENS5_IJSG_SB_EEEEEEEvNS4_8identityENS4_13SM90_TMA_LOADES1E_vS1F_EENS_8epilogue10collective18CollectiveEpilogueINS1I_23Sm100TmaWarpSpecializedILi1ELi1ELi32ELb0ELb0EEEJSH_NS5_IJNSW_ISF_SB_EES1N_EEESI_SJ_SI_SJ_NS1I_6fusion15FusionCallbacksIS1M_NS1P_17LinearCombinationISI_fSI_fLNS_15FloatRoundStyleE2EEESH_S1O_JEEENS4_5SM1004TMEM4LOAD26SM100_TMEM_LOAD_16dp32b32xES1G_NS15_INS16_ILi2ELi4ELi3EEES19_NSW_INS5_IJS1A_SF_EEENS5_IJSF_SB_EEEEEEENS4_39AutoVectorizingCopyWithAssumedAlignmentILi128EEENS4_14SM90_TMA_STOREES23_S25_S25_EEEvvEEEEvNT_6ParamsE)
        /*0038*/ 	.word	0x00000000


	//----- nvinfo : EIATTR_MIN_STACK_SIZE
	.align		4
.L_27:
        /*003c*/ 	.byte	0x04, 0x12
        /*003e*/ 	.short	(.L_29 - .L_28)
	.align		4
.L_28:
        /*0040*/ 	.word	index@(_ZN7cutlass13device_kernelINS_4gemm6kernel13GemmUniversalIN4cute5tupleIJiiiiEEENS1_10collective13CollectiveMmaINS1_35MainloopSm100TmaUmmaWarpSpecializedILi13ELi2ELi4ENS5_IJNS4_1CILi1EEENSA_ILi4EEESB_EEEEENS5_IJNSA_ILi64EEESF_NSA_ILi128EEEEEENS_12float_e5m2_tENS5_IJlSB_lEEESI_SJ_NS4_8TiledMMAINS4_8MMA_AtomIJNS4_10MMA_TraitsINS4_19SM100_MMA_F8F6F4_SSEJSI_SI_fSF_SF_NS4_17integral_constantINS4_4UMMA5MajorELSQ_0EEESR_NSO_INSP_7ScaleInELSS_0EEEST_EEEEEENS4_6LayoutINS5_IJSB_SB_SB_EEENS5_IJNSA_ILi0EEESY_SY_EEEEENS5_IJNS4_10UnderscoreES11_S11_EEEEENS4_23SM90_TMA_LOAD_MULTICASTENS4_14ComposedLayoutINS4_7SwizzleILi3ELi4ELi3EEENS4_18smem_ptr_flag_bitsILi8EEENSW_INS5_IJNSA_ILi8EEESG_EEENS5_IJSG_SB_EEEEEEEvNS4_8identityENS4_13SM90_TMA_LOADES1E_vS1F_EENS_8epilogue10collective18CollectiveEpilogueINS1I_23Sm100TmaWarpSpecializedILi1ELi1ELi32ELb0ELb0EEEJSH_NS5_IJNSW_ISF_SB_EES1N_EEESI_SJ_SI_SJ_NS1I_6fusion15FusionCallbacksIS1M_NS1P_17LinearCombinationISI_fSI_fLNS_15FloatRoundStyleE2EEESH_S1O_JEEENS4_5SM1004TMEM4LOAD26SM100_TMEM_LOAD_16dp32b32xES1G_NS15_INS16_ILi2ELi4ELi3EEES19_NSW_INS5_IJS1A_SF_EEENS5_IJSF_SB_EEEEEEENS4_39AutoVectorizingCopyWithAssumedAlignmentILi128EEENS4_14SM90_TMA_STOREES23_S25_S25_EEEvvEEEEvNT_6ParamsE)
        /*0044*/ 	.word	0x00000000
.L_29:


//--------------------- .nv.compat                --------------------------
	.section	.nv.compat,"",@"SHT_CUDA_COMPAT_INFO"
	.align	4
        /*0000*/ 	.byte	0x02, 0x09, 0x01, 0x00, 0x02, 0x02, 0x02, 0x00, 0x02, 0x05, 0x05, 0x00, 0x03, 0x07, 0x01, 0x01
        /*0010*/ 	.byte	0x02, 0x03, 0x01, 0x00, 0x02, 0x06, 0x01, 0x00, 0x04, 0x0b, 0x08, 0x00, 0x09, 0x00, 0x00, 0x00
        /*0020*/ 	.byte	0x00, 0x00, 0x00, 0x00


//--------------------- .nv.info._ZN7cutlass13device_kernelINS_4gemm6kernel13GemmUniversalIN4cute5tupleIJiiiiEEENS1_10collective13CollectiveMmaINS1_35MainloopSm100TmaUmmaWarpSpecializedILi13ELi2ELi4ENS5_IJNS4_1CILi1EEENSA_ILi4EEESB_EEEEENS5_IJNSA_ILi64EEESF_NSA_ILi128EEEEEENS_12float_e5m2_tENS5_IJlSB_lEEESI_SJ_NS4_8TiledMMAINS4_8MMA_AtomIJNS4_10MMA_TraitsINS4_19SM100_MMA_F8F6F4_SSEJSI_SI_fSF_SF_NS4_17integral_constantINS4_4UMMA5MajorELSQ_0EEESR_NSO_INSP_7ScaleInELSS_0EEEST_EEEEEENS4_6LayoutINS5_IJSB_SB_SB_EEENS5_IJNSA_ILi0EEESY_SY_EEEEENS5_IJNS4_10UnderscoreES11_S11_EEEEENS4_23SM90_TMA_LOAD_MULTICASTENS4_14ComposedLayoutINS4_7SwizzleILi3ELi4ELi3EEENS4_18smem_ptr_flag_bitsILi8EEENSW_INS5_IJNSA_ILi8EEESG_EEENS5_IJSG_SB_EEEEEEEvNS4_8identityENS4_13SM90_TMA_LOADES1E_vS1F_EENS_8epilogue10collective18CollectiveEpilogueINS1I_23Sm100TmaWarpSpecializedILi1ELi1ELi32ELb0ELb0EEEJSH_NS5_IJNSW_ISF_SB_EES1N_EEESI_SJ_SI_SJ_NS1I_6fusion15FusionCallbacksIS1M_NS1P_17LinearCombinationISI_fSI_fLNS_15FloatRoundStyleE2EEESH_S1O_JEEENS4_5SM1004TMEM4LOAD26SM100_TMEM_LOAD_16dp32b32xES1G_NS15_INS16_ILi2ELi4ELi3EEES19_NSW_INS5_IJS1A_SF_EEENS5_IJSF_SB_EEEEEEENS4_39AutoVectorizingCopyWithAssumedAlignmentILi128EEENS4_14SM90_TMA_STOREES23_S25_S25_EEEvvEEEEvNT_6ParamsE --------------------------
	.section	.nv.info._ZN7cutlass13device_kernelINS_4gemm6kernel13GemmUniversalIN4cute5tupleIJiiiiEEENS1_10collective13CollectiveMmaINS1_35MainloopSm100TmaUmmaWarpSpecializedILi13ELi2ELi4ENS5_IJNS4_1CILi1EEENSA_ILi4EEESB_EEEEENS5_IJNSA_ILi64EEESF_NSA_ILi128EEEEEENS_12float_e5m2_tENS5_IJlSB_lEEESI_SJ_NS4_8TiledMMAINS4_8MMA_AtomIJNS4_10MMA_TraitsINS4_19SM100_MMA_F8F6F4_SSEJSI_SI_fSF_SF_NS4_17integral_constantINS4_4UMMA5MajorELSQ_0EEESR_NSO_INSP_7ScaleInELSS_0EEEST_EEEEEENS4_6LayoutINS5_IJSB_SB_SB_EEENS5_IJNSA_ILi0EEESY_SY_EEEEENS5_IJNS4_10UnderscoreES11_S11_EEEEENS4_23SM90_TMA_LOAD_MULTICASTENS4_14ComposedLayoutINS4_7SwizzleILi3ELi4ELi3EEENS4_18smem_ptr_flag_bitsILi8EEENSW_INS5_IJNSA_ILi8EEESG_EEENS5_IJSG_SB_EEEEEEEvNS4_8identityENS4_13SM90_TMA_LOADES1E_vS1F_EENS_8epilogue10collective18CollectiveEpilogueINS1I_23Sm100TmaWarpSpecializedILi1ELi1ELi32ELb0ELb0EEEJSH_NS5_IJNSW_ISF_SB_EES1N_EEESI_SJ_SI_SJ_NS1I_6fusion15FusionCallbacksIS1M_NS1P_17LinearCombinationISI_fSI_fLNS_15FloatRoundStyleE2EEESH_S1O_JEEENS4_5SM1004TMEM4LOAD26SM100_TMEM_LOAD_16dp32b32xES1G_NS15_INS16_ILi2ELi4ELi3EEES19_NSW_INS5_IJS1A_SF_EEENS5_IJSF_SB_EEEEEEENS4_39AutoVectorizingCopyWithAssumedAlignmentILi128EEENS4_14SM90_TMA_STOREES23_S25_S25_EEEvvEEEEvNT_6ParamsE,"",@"SHT_CUDA_INFO"
	.sectionflags	@""
	.align	4


	//----- nvinfo : EIATTR_CUDA_API_VERSION
	.align		4
        /*0000*/ 	.byte	0x04, 0x37
        /*0002*/ 	.short	(.L_31 - .L_30)
.L_30:
        /*0004*/ 	.word	0x00000082


	//----- nvinfo : EIATTR_KPARAM_INFO
	.align		4
.L_31:
        /*0008*/ 	.byte	0x04, 0x17
        /*000a*/ 	.short	(.L_33 - .L_32)
.L_32:
        /*000c*/ 	.word	0x00000000
        /*0010*/ 	.short	0x0000
        /*0012*/ 	.short	0x0000
        /*0014*/ 	.byte	0x00, 0xf0, 0x01, 0x20


	//----- nvinfo : EIATTR_AT_ENTRY_FRAGMENTS
	.align		4
.L_33:
        /*0018*/ 	.byte	0x04, 0x4f
        /*001a*/ 	.short	(.L_35 - .L_34)


	//   ....[0]....
.L_34:
        /*001c*/ 	.word	0x00000006


	//----- nvinfo : EIATTR_RESERVED_SMEM_USED
	.align		4
.L_35:
        /*0020*/ 	.byte	0x01, 0x41
	.zero		2


	//----- nvinfo : EIATTR_SPARSE_MMA_MASK
	.align		4
        /*0024*/ 	.byte	0x03, 0x50
        /*0026*/ 	.short	0x0000


	//----- nvinfo : EIATTR_TCGEN05_1CTA_USED
	.align		4
        /*0028*/ 	.byte	0x01, 0x51
	.zero		2


	//----- nvinfo : EIATTR_MAXREG_COUNT
	.align		4
        /*002c*/ 	.byte	0x03, 0x1b
        /*002e*/ 	.short	0x00ff


	//----- nvinfo : EIATTR_NUM_BARRIERS
	.align		4
        /*0030*/ 	.byte	0x02, 0x4c
        /*0032*/ 	.byte	0x07
	.zero		1


	//----- nvinfo : EIATTR_EXTERNS
	.align		4
        /*0034*/ 	.byte	0x04, 0x0f
        /*0036*/ 	.short	(.L_37 - .L_36)


	//   ....[0]....
	.align		4
.L_36:
        /*0038*/ 	.word	index@(__assertfail)


	//----- nvinfo : EIATTR_MERCURY_ISA_VERSION
	.align		4
.L_37:
        /*003c*/ 	.byte	0x03, 0x5f
        /*003e*/ 	.short	0x0101


	//----- nvinfo : EIATTR_INT_WARP_WIDE_INSTR_OFFSETS
	.align		4
        /*0040*/ 	.byte	0x04, 0x31
        /*0042*/ 	.short	(.L_39 - .L_38)


	//   ....[0]....
.L_38:
        /*0044*/ 	.word	0x00004300


	//   ....[1]....
        /*0048*/ 	.word	0x00004330


	//   ....[2]....
        /*004c*/ 	.word	0x00004350


	//   ....[3]....
        /*0050*/ 	.word	0x00004e80


	//   ....[4]....
        /*0054*/ 	.word	0x00004f30


	//----- nvinfo : EIATTR_COOP_GROUP_MASK_REGIDS
	.align		4
.L_39:
        /*0058*/ 	.byte	0x04, 0x29
        /*005a*/ 	.short	(.L_41 - .L_40)


	//   ....[0]....
.L_40:
        /*005c*/ 	.word	0xffffffff


	//   ....[1]....
        /*0060*/ 	.word	0xffffffff


	//   ....[2]....
        /*0064*/ 	.word	0xffffffff


	//   ....[3]....
        /*0068*/ 	.word	0xffffffff


	//   ....[4]....
        /*006c*/ 	.word	0xffffffff


	//   ....[5]....
        /*0070*/ 	.word	0xffffffff


	//   ....[6]....
        /*0074*/ 	.word	0xffffffff


	//   ....[7]....
        /*0078*/ 	.word	0xffffffff


	//   ....[8]....
        /*007c*/ 	.word	0xffffffff


	//   ....[9]....
        /*0080*/ 	.word	0xffffffff


	//   ....[10]....
        /*0084*/ 	.word	0xffffffff


	//   ....[11]....
        /*0088*/ 	.word	0xffffffff


	//   ....[12]....
        /*008c*/ 	.word	0xffffffff


	//   ....[13]....
        /*0090*/ 	.word	0xffffffff


	//----- nvinfo : EIATTR_COOP_GROUP_INSTR_OFFSETS
	.align		4
.L_41:
        /*0094*/ 	.byte	0x04, 0x28
        /*0096*/ 	.short	(.L_43 - .L_42)


	//   ....[0]....
.L_42:
        /*0098*/ 	.word	0x00000080


	//   ....[1]....
        /*009c*/ 	.word	0x000004e0


	//   ....[2]....
        /*00a0*/ 	.word	0x000007e0


	//   ....[3]....
        /*00a4*/ 	.word	0x00000920


	//   ....[4]....
        /*00a8*/ 	.word	0x00000a20


	//   ....[5]....
        /*00ac*/ 	.word	0x00000b90


	//   ....[6]....
        /*00b0*/ 	.word	0x00000d30


	//   ....[7]....
        /*00b4*/ 	.word	0x00000ee0


	//   ....[8]....
        /*00b8*/ 	.word	0x00002140


	//   ....[9]....
        /*00bc*/ 	.word	0x000034f0


	//   ....[10]....
        /*00c0*/ 	.word	0x00003700


	//   ....[11]....
        /*00c4*/ 	.word	0x00003730


	//   ....[12]....
        /*00c8*/ 	.word	0x000041e0


	//   ....[13]....
        /*00cc*/ 	.word	0x00004410


	//----- nvinfo : EIATTR_VRC_CTA_INIT_COUNT
	.align		4
.L_43:
        /*00d0*/ 	.byte	0x02, 0x4a
        /*00d2*/ 	.byte	0x80
	.zero		1


	//----- nvinfo : EIATTR_SYSCALL_OFFSETS
	.align		4
        /*00d4*/ 	.byte	0x04, 0x46
        /*00d6*/ 	.short	(.L_45 - .L_44)


	//   ....[0]....
.L_44:
        /*00d8*/ 	.word	0x00005aa0


	//   ....[1]....
        /*00dc*/ 	.word	0x00005be0


	//   ....[2]....
        /*00e0*/ 	.word	0x00006360


	//----- nvinfo : EIATTR_MBARRIER_INSTR_OFFSETS
	.align		4
.L_45:
        /*00e4*/ 	.byte	0x04, 0x39
        /*00e6*/ 	.short	(.L_47 - .L_46)


	//   ....[0]....
.L_46:
        /*00e8*/ 	.word	0x00000620
        /*00ec*/ 	.word	0x000000ff
        /*00f0*/ 	.word	0x00000000
        /*00f4*/ 	.short	0x0100
        /*00f6*/ 	.byte	0x04
	.zero		1


	//   ....[1]....
        /*00f8*/ 	.word	0x00000630
        /*00fc*/ 	.word	0x000000ff
        /*0100*/ 	.word	0x00000068
        /*0104*/ 	.short	0x0100
        /*0106*/ 	.byte	0x04
	.zero		1


	//   ....[2]....
        /*0108*/ 	.word	0x00000640
        /*010c*/ 	.word	0x000000ff
        /*0110*/ 	.word	0x00000008
        /*0114*/ 	.short	0x0100
        /*0116*/ 	.byte	0x04
	.zero		1


	//   ....[3]....
        /*0118*/ 	.word	0x00000650
        /*011c*/ 	.word	0x000000ff
        /*0120*/ 	.word	0x00000070
        /*0124*/ 	.short	0x0100
        /*0126*/ 	.byte	0x04
	.zero		1


	//   ....[4]....
        /*0128*/ 	.word	0x00000660
        /*012c*/ 	.word	0x000000ff
        /*0130*/ 	.word	0x00000010
        /*0134*/ 	.short	0x0100
        /*0136*/ 	.byte	0x04
	.zero		1


	//   ....[5]....
        /*0138*/ 	.word	0x00000670
        /*013c*/ 	.word	0x000000ff
        /*0140*/ 	.word	0x00000078
        /*0144*/ 	.short	0x0100
        /*0146*/ 	.byte	0x04
	.zero		1


	//   ....[6]....
        /*0148*/ 	.word	0x00000680
        /*014c*/ 	.word	0x000000ff
        /*0150*/ 	.word	0x00000018
        /*0154*/ 	.short	0x0100
        /*0156*/ 	.byte	0x04
	.zero		1


	//   ....[7]....
        /*0158*/ 	.word	0x00000690
        /*015c*/ 	.word	0x000000ff
        /*0160*/ 	.word	0x00000080
        /*0164*/ 	.short	0x0100
        /*0166*/ 	.byte	0x04
	.zero		1


	//   ....[8]....
        /*0168*/ 	.word	0x000006a0
        /*016c*/ 	.word	0x000000ff
        /*0170*/ 	.word	0x00000020
        /*0174*/ 	.short	0x0100
        /*0176*/ 	.byte	0x04
	.zero		1


	//   ....[9]....
        /*0178*/ 	.word	0x000006b0
        /*017c*/ 	.word	0x000000ff
        /*0180*/ 	.word	0x00000088
        /*0184*/ 	.short	0x0100
        /*0186*/ 	.byte	0x04
	.zero		1


	//   ....[10]....
        /*0188*/ 	.word	0x000006c0
        /*018c*/ 	.word	0x000000ff
        /*0190*/ 	.word	0x00000028
        /*0194*/ 	.short	0x0100
        /*0196*/ 	.byte	0x04
	.zero		1


	//   ....[11]....
        /*0198*/ 	.word	0x000006d0
        /*019c*/ 	.word	0x000000ff
        /*01a0*/ 	.word	0x00000090
        /*01a4*/ 	.short	0x0100
        /*01a6*/ 	.byte	0x04
	.zero		1


	//   ....[12]....
        /*01a8*/ 	.word	0x000006e0
        /*01ac*/ 	.word	0x000000ff
        /*01b0*/ 	.word	0x00000030
        /*01b4*/ 	.short	0x0100
        /*01b6*/ 	.byte	0x04
	.zero		1


	//   ....[13]....
        /*01b8*/ 	.word	0x000006f0
        /*01bc*/ 	.word	0x000000ff
        /*01c0*/ 	.word	0x00000098
        /*01c4*/ 	.short	0x0100
        /*01c6*/ 	.byte	0x04
	.zero		1


	//   ....[14]....
        /*01c8*/ 	.word	0x00000700
        /*01cc*/ 	.word	0x000000ff
        /*01d0*/ 	.word	0x00000038
        /*01d4*/ 	.short	0x0100
        /*01d6*/ 	.byte	0x04
	.zero		1


	//   ....[15]....
        /*01d8*/ 	.word	0x00000710
        /*01dc*/ 	.word	0x000000ff
        /*01e0*/ 	.word	0x000000a0
        /*01e4*/ 	.short	0x0100
        /*01e6*/ 	.byte	0x04
	.zero		1


	//   ....[16]....
        /*01e8*/ 	.word	0x00000720
        /*01ec*/ 	.word	0x000000ff
        /*01f0*/ 	.word	0x00000040
        /*01f4*/ 	.short	0x0100
        /*01f6*/ 	.byte	0x04
	.zero		1


	//   ....[17]....
        /*01f8*/ 	.word	0x00000730
        /*01fc*/ 	.word	0x000000ff
        /*0200*/ 	.word	0x000000a8
        /*0204*/ 	.short	0x0100
        /*0206*/ 	.byte	0x04
	.zero		1


	//   ....[18]....
        /*0208*/ 	.word	0x00000740
        /*020c*/ 	.word	0x000000ff
        /*0210*/ 	.word	0x00000048
        /*0214*/ 	.short	0x0100
        /*0216*/ 	.byte	0x04
	.zero		1


	//   ....[19]....
        /*0218*/ 	.word	0x00000750
        /*021c*/ 	.word	0x000000ff
        /*0220*/ 	.word	0x000000b0
        /*0224*/ 	.short	0x0100
        /*0226*/ 	.byte	0x04
	.zero		1


	//   ....[20]....
        /*0228*/ 	.word	0x00000760
        /*022c*/ 	.word	0x000000ff
        /*0230*/ 	.word	0x00000050
        /*0234*/ 	.short	0x0100
        /*0236*/ 	.byte	0x04
	.zero		1


	//   ....[21]....
        /*0238*/ 	.word	0x00000770
        /*023c*/ 	.word	0x000000ff
        /*0240*/ 	.word	0x000000b8
        /*0244*/ 	.short	0x0100
        /*0246*/ 	.byte	0x04
	.zero		1


	//   ....[22]....
        /*0248*/ 	.word	0x00000780
        /*024c*/ 	.word	0x000000ff
        /*0250*/ 	.word	0x00000058
        /*0254*/ 	.short	0x0100
        /*0256*/ 	.byte	0x04
	.zero		1


	//   ....[23]....
        /*0258*/ 	.word	0x00000790
        /*025c*/ 	.word	0x000000ff
        /*0260*/ 	.word	0x000000c0
        /*0264*/ 	.short	0x0100
        /*0266*/ 	.byte	0x04
	.zero		1


	//   ....[24]....
        /*0268*/ 	.word	0x000007a0
        /*026c*/ 	.word	0x000000ff
        /*0270*/ 	.word	0x00000060
        /*0274*/ 	.short	0x0100
        /*0276*/ 	.byte	0x04
	.zero		1


	//   ....[25]....
        /*0278*/ 	.word	0x000007b0
        /*027c*/ 	.word	0x000000ff
        /*0280*/ 	.word	0x000000c8
        /*0284*/ 	.short	0x0100
        /*0286*/ 	.byte	0x04
	.zero		1


	//   ....[26]....
        /*0288*/ 	.word	0x000008f0
        /*028c*/ 	.word	0x000000ff
        /*0290*/ 	.word	0x000000d0
        /*0294*/ 	.short	0x0100
        /*0296*/ 	.byte	0x04
	.zero		1


	//   ....[27]....
        /*0298*/ 	.word	0x00000900
        /*029c*/ 	.word	0x000000ff
        /*02a0*/ 	.word	0x000000d8
        /*02a4*/ 	.short	0x0100
        /*02a6*/ 	.byte	0x04
	.zero		1


	//   ....[28]....
        /*02a8*/ 	.word	0x000009f0
        /*02ac*/ 	.word	0x000000ff
        /*02b0*/ 	.word	0x000000e0
        /*02b4*/ 	.short	0x0100
        /*02b6*/ 	.byte	0x06
	.zero		1


	//   ....[29]....
        /*02b8*/ 	.word	0x00000a00
        /*02bc*/ 	.word	0x000000ff
        /*02c0*/ 	.word	0x000000e8
        /*02c4*/ 	.short	0x0100
        /*02c6*/ 	.byte	0x06
	.zero		1


	//   ....[30]....
        /*02c8*/ 	.word	0x00000b40
        /*02cc*/ 	.word	0x000000ff
        /*02d0*/ 	.word	0x000000f0
        /*02d4*/ 	.short	0x0100
        /*02d6*/ 	.byte	0x06
	.zero		1


	//   ....[31]....
        /*02d8*/ 	.word	0x00000b50
        /*02dc*/ 	.word	0x000000ff
        /*02e0*/ 	.word	0x00000100
        /*02e4*/ 	.short	0x0100
        /*02e6*/ 	.byte	0x06
	.zero		1


	//   ....[32]....
        /*02e8*/ 	.word	0x00000b60
        /*02ec*/ 	.word	0x000000ff
        /*02f0*/ 	.word	0x000000f8
        /*02f4*/ 	.short	0x0100
        /*02f6*/ 	.byte	0x06
	.zero		1


	//   ....[33]....
        /*02f8*/ 	.word	0x00000b70
        /*02fc*/ 	.word	0x000000ff
        /*0300*/ 	.word	0x00000108
        /*0304*/ 	.short	0x0100
        /*0306*/ 	.byte	0x06
	.zero		1


	//   ....[34]....
        /*0308*/ 	.word	0x00000ca0
        /*030c*/ 	.word	0x000000ff
        /*0310*/ 	.word	0x00000110
        /*0314*/ 	.short	0x0100
        /*0316*/ 	.byte	0x04
	.zero		1


	//   ....[35]....
        /*0318*/ 	.word	0x00000cb0
        /*031c*/ 	.word	0x000000ff
        /*0320*/ 	.word	0x00000130
        /*0324*/ 	.short	0x0100
        /*0326*/ 	.byte	0x04
	.zero		1


	//   ....[36]....
        /*0328*/ 	.word	0x00000cc0
        /*032c*/ 	.word	0x000000ff
        /*0330*/ 	.word	0x00000118
        /*0334*/ 	.short	0x0100
        /*0336*/ 	.byte	0x04
	.zero		1


	//   ....[37]....
        /*0338*/ 	.word	0x00000cd0
        /*033c*/ 	.word	0x000000ff
        /*0340*/ 	.word	0x00000138
        /*0344*/ 	.short	0x0100
        /*0346*/ 	.byte	0x04
	.zero		1


	//   ....[38]....
        /*0348*/ 	.word	0x00000ce0
        /*034c*/ 	.word	0x000000ff
        /*0350*/ 	.word	0x00000120
        /*0354*/ 	.short	0x0100
        /*0356*/ 	.byte	0x04
	.zero		1


	//   ....[39]....
        /*0358*/ 	.word	0x00000cf0
        /*035c*/ 	.word	0x000000ff
        /*0360*/ 	.word	0x00000140
        /*0364*/ 	.short	0x0100
        /*0366*/ 	.byte	0x04
	.zero		1


	//   ....[40]....
        /*0368*/ 	.word	0x00000d00
        /*036c*/ 	.word	0x000000ff
        /*0370*/ 	.word	0x00000128
        /*0374*/ 	.short	0x0100
        /*0376*/ 	.byte	0x04
	.zero		1


	//   ....[41]....
        /*0378*/ 	.word	0x00000d10
        /*037c*/ 	.word	0x000000ff
        /*0380*/ 	.word	0x00000148
        /*0384*/ 	.short	0x0100
        /*0386*/ 	.byte	0x04
	.zero		1


	//   ....[42]....
        /*0388*/ 	.word	0x00000e00
        /*038c*/ 	.word	0x000000ff
        /*0390*/ 	.word	0x00000150
        /*0394*/ 	.short	0x0100
        /*0396*/ 	.byte	0x04
	.zero		1


	//   ....[43]....
        /*0398*/ 	.word	0x00000e10
        /*039c*/ 	.word	0x000000ff
        /*03a0*/ 	.word	0x00000160
        /*03a4*/ 	.short	0x0100
        /*03a6*/ 	.byte	0x04
	.zero		1


	//   ....[44]....
        /*03a8*/ 	.word	0x00000e20
        /*03ac*/ 	.word	0x000000ff
        /*03b0*/ 	.word	0x00000158
        /*03b4*/ 	.short	0x0100
        /*03b6*/ 	.byte	0x04
	.zero		1


	//   ....[45]....
        /*03b8*/ 	.word	0x00000e30
        /*03bc*/ 	.word	0x000000ff
        /*03c0*/ 	.word	0x00000168
        /*03c4*/ 	.short	0x0100
        /*03c6*/ 	.byte	0x04
	.zero		1


	//   ....[46]....
        /*03c8*/ 	.word	0x000019c0
        /*03cc*/ 	.word	0x00000000
        /*03d0*/ 	.word	0x00000160
        /*03d4*/ 	.short	0x010a
        /*03d6*/ 	.byte	0xff
	.zero		1


	//   ....[47]....
        /*03d8*/ 	.word	0x000019f0
        /*03dc*/ 	.word	0x00000000
        /*03e0*/ 	.word	0x00000150
        /*03e4*/ 	.short	0x0101
        /*03e6*/ 	.byte	0xff
	.zero		1


	//   ....[48]....
        /*03e8*/ 	.word	0x00001ac0
        /*03ec*/ 	.word	0x000000ff
        /*03f0*/ 	.word	0x00000068
        /*03f4*/ 	.short	0x010a
        /*03f6*/ 	.byte	0x04
	.zero		1


	//   ....[49]....
        /*03f8*/ 	.word	0x00001b40
        /*03fc*/ 	.word	0x000000ff
        /*0400*/ 	.word	0x00000068
        /*0404*/ 	.short	0x010a
        /*0406*/ 	.byte	0x21
	.zero		1


	//   ....[50]....
        /*0408*/ 	.word	0x00001ce0
        /*040c*/ 	.word	0x000000ff
        /*0410*/ 	.word	0x00000068
        /*0414*/ 	.short	0x010a
        /*0416*/ 	.byte	0x08
	.zero		1


	//   ....[51]....
        /*0418*/ 	.word	0x00001df0
        /*041c*/ 	.word	0x000000ff
        /*0420*/ 	.word	0x000000e8
        /*0424*/ 	.short	0x0101
        /*0426*/ 	.byte	0x06
	.zero		1


	//   ....[52]....
        /*0428*/ 	.word	0x00001e10
        /*042c*/ 	.word	0x000000ff
        /*0430*/ 	.word	0x00000068
        /*0434*/ 	.short	0x010a
        /*0436*/ 	.byte	0x04
	.zero		1


	//   ....[53]....
        /*0438*/ 	.word	0x00001e90
        /*043c*/ 	.word	0x000000ff
        /*0440*/ 	.word	0x00000068
        /*0444*/ 	.short	0x010a
        /*0446*/ 	.byte	0x11
	.zero		1


	//   ....[54]....
        /*0448*/ 	.word	0x00002030
        /*044c*/ 	.word	0x000000ff
        /*0450*/ 	.word	0x00000068
        /*0454*/ 	.short	0x010a
        /*0456*/ 	.byte	0x07
	.zero		1


	//   ....[55]....
        /*0458*/ 	.word	0x00002170
        /*045c*/ 	.word	0x00000003
        /*0460*/ 	.word	0x000000f0
        /*0464*/ 	.short	0x010a
        /*0466*/ 	.byte	0xff
	.zero		1


	//   ....[56]....
        /*0468*/ 	.word	0x000022c0
        /*046c*/ 	.word	0x00000000
        /*0470*/ 	.word	0x00000000
        /*0474*/ 	.short	0x0101
        /*0476*/ 	.byte	0xff
	.zero		1


	//   ....[57]....
        /*0478*/ 	.word	0x00002860
        /*047c*/ 	.word	0x000000ff
        /*0480*/ 	.word	0x00000000
        /*0484*/ 	.short	0x010a
        /*0486*/ 	.byte	0x04
	.zero		1


	//   ....[58]....
        /*0488*/ 	.word	0x000028f0
        /*048c*/ 	.word	0x000000ff
        /*0490*/ 	.word	0x00000000
        /*0494*/ 	.short	0x010a
        /*0496*/ 	.byte	0x05
	.zero		1


	//   ....[59]....
        /*0498*/ 	.word	0x00002980
        /*049c*/ 	.word	0x000000ff
        /*04a0*/ 	.word	0x00000000
        /*04a4*/ 	.short	0x010a
        /*04a6*/ 	.byte	0x05
	.zero		1


	//   ....[60]....
        /*04a8*/ 	.word	0x00002a10
        /*04ac*/ 	.word	0x000000ff
        /*04b0*/ 	.word	0x00000000
        /*04b4*/ 	.short	0x010a
        /*04b6*/ 	.byte	0x05
	.zero		1


	//   ....[61]....
        /*04b8*/ 	.word	0x00002aa0
        /*04bc*/ 	.word	0x000000ff
        /*04c0*/ 	.word	0x00000000
        /*04c4*/ 	.short	0x010a
        /*04c6*/ 	.byte	0x05
	.zero		1


	//   ....[62]....
        /*04c8*/ 	.word	0x00002b30
        /*04cc*/ 	.word	0x000000ff
        /*04d0*/ 	.word	0x00000000
        /*04d4*/ 	.short	0x010a
        /*04d6*/ 	.byte	0x05
	.zero		1


	//   ....[63]....
        /*04d8*/ 	.word	0x00002bc0
        /*04dc*/ 	.word	0x000000ff
        /*04e0*/ 	.word	0x00000000
        /*04e4*/ 	.short	0x010a
        /*04e6*/ 	.byte	0x05
	.zero		1


	//   ....[64]....
        /*04e8*/ 	.word	0x00002c50
        /*04ec*/ 	.word	0x000000ff
        /*04f0*/ 	.word	0x00000000
        /*04f4*/ 	.short	0x010a
        /*04f6*/ 	.byte	0x05
	.zero		1


	//   ....[65]....
        /*04f8*/ 	.word	0x00002ce0
        /*04fc*/ 	.word	0x000000ff
        /*0500*/ 	.word	0x00000000
        /*0504*/ 	.short	0x010a
        /*0506*/ 	.byte	0x05
	.zero		1


	//   ....[66]....
        /*0508*/ 	.word	0x00002d70
        /*050c*/ 	.word	0x000000ff
        /*0510*/ 	.word	0x00000000
        /*0514*/ 	.short	0x010a
        /*0516*/ 	.byte	0x05
	.zero		1


	//   ....[67]....
        /*0518*/ 	.word	0x00002e00
        /*051c*/ 	.word	0x000000ff
        /*0520*/ 	.word	0x00000000
        /*0524*/ 	.short	0x010a
        /*0526*/ 	.byte	0x05
	.zero		1


	//   ....[68]....
        /*0528*/ 	.word	0x00002e90
        /*052c*/ 	.word	0x000000ff
        /*0530*/ 	.word	0x00000000
        /*0534*/ 	.short	0x010a
        /*0536*/ 	.byte	0x05
	.zero		1


	//   ....[69]....
        /*0538*/ 	.word	0x00002f30
        /*053c*/ 	.word	0x00000000
        /*0540*/ 	.word	0x00000000
        /*0544*/ 	.short	0x010a
        /*0546*/ 	.byte	0xff
	.zero		1


	//   ....[70]....
        /*0548*/ 	.word	0x00003050
        /*054c*/ 	.word	0x00000002
        /*0550*/ 	.word	0x00000150
        /*0554*/ 	.short	0x010a
        /*0556*/ 	.byte	0xff
	.zero		1


	//   ....[71]....
        /*0558*/ 	.word	0x000030c0
        /*055c*/ 	.word	0x00000002
        /*0560*/ 	.word	0x00000000
        /*0564*/ 	.short	0x0101
        /*0566*/ 	.byte	0xff
	.zero		1


	//   ....[72]....
        /*0568*/ 	.word	0x000030e0
        /*056c*/ 	.word	0x000000ff
        /*0570*/ 	.word	0x00000100
        /*0574*/ 	.short	0x010a
        /*0576*/ 	.byte	0x04
	.zero		1


	//   ....[73]....
        /*0578*/ 	.word	0x00003200
        /*057c*/ 	.word	0x00000002
        /*0580*/ 	.word	0x000000f0
        /*0584*/ 	.short	0x010a
        /*0586*/ 	.byte	0xff
	.zero		1


	//   ....[74]....
        /*0588*/ 	.word	0x00003300
        /*058c*/ 	.word	0x00000002
        /*0590*/ 	.word	0x00000000
        /*0594*/ 	.short	0x0101
        /*0596*/ 	.byte	0xff
	.zero		1


	//   ....[75]....
        /*0598*/ 	.word	0x00003390
        /*059c*/ 	.word	0x000000ff
        /*05a0*/ 	.word	0x00000100
        /*05a4*/ 	.short	0x0106
        /*05a6*/ 	.byte	0x04
	.zero		1


	//   ....[76]....
        /*05a8*/ 	.word	0x000033b0
        /*05ac*/ 	.word	0x000000ff
        /*05b0*/ 	.word	0x00000100
        /*05b4*/ 	.short	0x010a
        /*05b6*/ 	.byte	0x04
	.zero		1


	//   ....[77]....
        /*05b8*/ 	.word	0x00003440
        /*05bc*/ 	.word	0x000000ff
        /*05c0*/ 	.word	0x00000100
        /*05c4*/ 	.short	0x0106
        /*05c6*/ 	.byte	0x07
	.zero		1


	//   ....[78]....
        /*05c8*/ 	.word	0x00003480
        /*05cc*/ 	.word	0x00000000
        /*05d0*/ 	.word	0x00000100
        /*05d4*/ 	.short	0x010a
        /*05d6*/ 	.byte	0xff
	.zero		1


	//   ....[79]....
        /*05d8*/ 	.word	0x000039d0
        /*05dc*/ 	.word	0x00000000
        /*05e0*/ 	.word	0x000000f0
        /*05e4*/ 	.short	0x010a
        /*05e6*/ 	.byte	0xff
	.zero		1


	//   ....[80]....
        /*05e8*/ 	.word	0x00003ad0
        /*05ec*/ 	.word	0x00000003
        /*05f0*/ 	.word	0x00000000
        /*05f4*/ 	.short	0x0101
        /*05f6*/ 	.byte	0xff
	.zero		1


	//   ....[81]....
        /*05f8*/ 	.word	0x00003ae0
        /*05fc*/ 	.word	0x000000ff
        /*0600*/ 	.word	0x00000000
        /*0604*/ 	.short	0x010a
        /*0606*/ 	.byte	0x04
	.zero		1


	//   ....[82]....
        /*0608*/ 	.word	0x00003b60
        /*060c*/ 	.word	0x000000ff
        /*0610*/ 	.word	0x00000130
        /*0614*/ 	.short	0x010a
        /*0616*/ 	.byte	0x1f
	.zero		1


	//   ....[83]....
        /*0618*/ 	.word	0x00003c40
        /*061c*/ 	.word	0x000000ff
        /*0620*/ 	.word	0x00000000
        /*0624*/ 	.short	0x010a
        /*0626*/ 	.byte	0x05
	.zero		1


	//   ....[84]....
        /*0628*/ 	.word	0x00003d80
        /*062c*/ 	.word	0x000000ff
        /*0630*/ 	.word	0x00000000
        /*0634*/ 	.short	0x010a
        /*0636*/ 	.byte	0x04
	.zero		1


	//   ....[85]....
        /*0638*/ 	.word	0x00004010
        /*063c*/ 	.word	0x000000ff
        /*0640*/ 	.word	0x00000000
        /*0644*/ 	.short	0x010a
        /*0646*/ 	.byte	0x04
	.zero		1


	//   ....[86]....
        /*0648*/ 	.word	0x000040a0
        /*064c*/ 	.word	0x000000ff
        /*0650*/ 	.word	0x00000000
        /*0654*/ 	.short	0x010a
        /*0656*/ 	.byte	0x05
	.zero		1


	//   ....[87]....
        /*0658*/ 	.word	0x00004130
        /*065c*/ 	.word	0x000000ff
        /*0660*/ 	.word	0x00000000
        /*0664*/ 	.short	0x010a
        /*0666*/ 	.byte	0x05
	.zero		1


	//   ....[88]....
        /*0668*/ 	.word	0x000041c0
        /*066c*/ 	.word	0x000000ff
        /*0670*/ 	.word	0x00000000
        /*0674*/ 	.short	0x010a
        /*0676*/ 	.byte	0x04
	.zero		1


	//   ....[89]....
        /*0678*/ 	.word	0x00004660
        /*067c*/ 	.word	0x00000007
        /*0680*/ 	.word	0x000000f0
        /*0684*/ 	.short	0x010a
        /*0686*/ 	.byte	0xff
	.zero		1


	//   ....[90]....
        /*0688*/ 	.word	0x000047d0
        /*068c*/ 	.word	0x00000000
        /*0690*/ 	.word	0x00000000
        /*0694*/ 	.short	0x0101
        /*0696*/ 	.byte	0xff
	.zero		1


	//   ....[91]....
        /*0698*/ 	.word	0x00004c40
        /*069c*/ 	.word	0x000000ff
        /*06a0*/ 	.word	0x000000e8
        /*06a4*/ 	.short	0x010a
        /*06a6*/ 	.byte	0x11
	.zero		1


	//   ....[92]....
        /*06a8*/ 	.word	0x00004dc0
        /*06ac*/ 	.word	0x000000ff
        /*06b0*/ 	.word	0x000000d8
        /*06b4*/ 	.short	0x010a
        /*06b6*/ 	.byte	0x11
	.zero		1


	//   ....[93]....
        /*06b8*/ 	.word	0x00004fd0
        /*06bc*/ 	.word	0x000000ff
        /*06c0*/ 	.word	0x000000d0
        /*06c4*/ 	.short	0x010b
        /*06c6*/ 	.byte	0x11
	.zero		1


	//   ....[94]....
        /*06c8*/ 	.word	0x00004fe0
        /*06cc*/ 	.word	0x000000ff
        /*06d0*/ 	.word	0x00000000
        /*06d4*/ 	.short	0x0101
        /*06d6*/ 	.byte	0x30
	.zero		1


	//   ....[95]....
        /*06d8*/ 	.word	0x00005020
        /*06dc*/ 	.word	0x00000000
        /*06e0*/ 	.word	0x000000d8
        /*06e4*/ 	.short	0x010a
        /*06e6*/ 	.byte	0xff
	.zero		1


	//   ....[96]....
        /*06e8*/ 	.word	0x00005360
        /*06ec*/ 	.word	0x00000003
        /*06f0*/ 	.word	0x000000f0
        /*06f4*/ 	.short	0x010a
        /*06f6*/ 	.byte	0xff
	.zero		1


	//   ....[97]....
        /*06f8*/ 	.word	0x000054e0
        /*06fc*/ 	.word	0x00000000
        /*0700*/ 	.word	0x00000000
        /*0704*/ 	.short	0x0101
        /*0706*/ 	.byte	0xff
	.zero		1


	//   ....[98]....
        /*0708*/ 	.word	0x00005f40
        /*070c*/ 	.word	0x000000ff
        /*0710*/ 	.word	0x000000d0
        /*0714*/ 	.short	0x010a
        /*0716*/ 	.byte	0x2c
	.zero		1


	//   ....[99]....
        /*0718*/ 	.word	0x00005f50
        /*071c*/ 	.word	0x00000016
        /*0720*/ 	.word	0x00000110
        /*0724*/ 	.short	0x010a
        /*0726*/ 	.byte	0xff
	.zero		1


	//   ....[100]....
        /*0728*/ 	.word	0x00006100
        /*072c*/ 	.word	0x000000ff
        /*0730*/ 	.word	0x000000d0
        /*0734*/ 	.short	0x010a
        /*0736*/ 	.byte	0x2c
	.zero		1


	//   ....[101]....
        /*0738*/ 	.word	0x000061e0
        /*073c*/ 	.word	0x000000ff
        /*0740*/ 	.word	0x00000000
        /*0744*/ 	.short	0x0101
        /*0746*/ 	.byte	0x04
	.zero		1


	//   ....[102]....
        /*0748*/ 	.word	0x00006240
        /*074c*/ 	.word	0x00000016
        /*0750*/ 	.word	0x00000110
        /*0754*/ 	.short	0x010a
        /*0756*/ 	.byte	0xff
	.zero		1


	//   ....[103]....
        /*0758*/ 	.word	0x000065b0
        /*075c*/ 	.word	0x000000ff
        /*0760*/ 	.word	0x00000000
        /*0764*/ 	.short	0x0101
        /*0766*/ 	.byte	0x04
	.zero		1


	//   ....[104]....
        /*0768*/ 	.word	0x00006e90
        /*076c*/ 	.word	0x00000000
        /*0770*/ 	.word	0x00000160
        /*0774*/ 	.short	0x010a
        /*0776*/ 	.byte	0xff
	.zero		1


	//   ....[105]....
        /*0778*/ 	.word	0x00006ef0
        /*077c*/ 	.word	0x00000000
        /*0780*/ 	.word	0x00000068
        /*0784*/ 	.short	0x010a
        /*0786*/ 	.byte	0xff
	.zero		1


	//   ....[106]....
        /*0788*/ 	.word	0x00006f50
        /*078c*/ 	.word	0x00000000
        /*0790*/ 	.word	0x00000068
        /*0794*/ 	.short	0x010a
        /*0796*/ 	.byte	0xff
	.zero		1


	//   ....[107]....
        /*0798*/ 	.word	0x00006fa0
        /*079c*/ 	.word	0x00000003
        /*07a0*/ 	.word	0x000000f0
        /*07a4*/ 	.short	0x010a
        /*07a6*/ 	.byte	0xff
	.zero		1


	//   ....[108]....
        /*07a8*/ 	.word	0x00007000
        /*07ac*/ 	.word	0x00000000
        /*07b0*/ 	.word	0x00000000
        /*07b4*/ 	.short	0x010a
        /*07b6*/ 	.byte	0xff
	.zero		1


	//   ....[109]....
        /*07b8*/ 	.word	0x00007060
        /*07bc*/ 	.word	0x00000000
        /*07c0*/ 	.word	0x00000000
        /*07c4*/ 	.short	0x010a
        /*07c6*/ 	.byte	0xff
	.zero		1


	//   ....[110]....
        /*07c8*/ 	.word	0x000070c0
        /*07cc*/ 	.word	0x00000000
        /*07d0*/ 	.word	0x00000000
        /*07d4*/ 	.short	0x010a
        /*07d6*/ 	.byte	0xff
	.zero		1


	//   ....[111]....
        /*07d8*/ 	.word	0x00007120
        /*07dc*/ 	.word	0x00000000
        /*07e0*/ 	.word	0x00000000
        /*07e4*/ 	.short	0x010a
        /*07e6*/ 	.byte	0xff
	.zero		1


	//   ....[112]....
        /*07e8*/ 	.word	0x00007180
        /*07ec*/ 	.word	0x00000000
        /*07f0*/ 	.word	0x00000000
        /*07f4*/ 	.short	0x010a
        /*07f6*/ 	.byte	0xff
	.zero		1


	//   ....[113]....
        /*07f8*/ 	.word	0x000071e0
        /*07fc*/ 	.word	0x00000000
        /*0800*/ 	.word	0x00000000
        /*0804*/ 	.short	0x010a
        /*0806*/ 	.byte	0xff
	.zero		1


	//   ....[114]....
        /*0808*/ 	.word	0x00007240
        /*080c*/ 	.word	0x00000000
        /*0810*/ 	.word	0x00000000
        /*0814*/ 	.short	0x010a
        /*0816*/ 	.byte	0xff
	.zero		1


	//   ....[115]....
        /*0818*/ 	.word	0x000072a0
        /*081c*/ 	.word	0x00000000
        /*0820*/ 	.word	0x00000000
        /*0824*/ 	.short	0x010a
        /*0826*/ 	.byte	0xff
	.zero		1


	//   ....[116]....
        /*0828*/ 	.word	0x00007300
        /*082c*/ 	.word	0x00000000
        /*0830*/ 	.word	0x00000000
        /*0834*/ 	.short	0x010a
        /*0836*/ 	.byte	0xff
	.zero		1


	//   ....[117]....
        /*0838*/ 	.word	0x00007360
        /*083c*/ 	.word	0x00000000
        /*0840*/ 	.word	0x00000000
        /*0844*/ 	.short	0x010a
        /*0846*/ 	.byte	0xff
	.zero		1


	//   ....[118]....
        /*0848*/ 	.word	0x000073c0
        /*084c*/ 	.word	0x00000000
        /*0850*/ 	.word	0x00000000
        /*0854*/ 	.short	0x010a
        /*0856*/ 	.byte	0xff
	.zero		1


	//   ....[119]....
        /*0858*/ 	.word	0x00007420
        /*085c*/ 	.word	0x00000000
        /*0860*/ 	.word	0x00000000
        /*0864*/ 	.short	0x010a
        /*0866*/ 	.byte	0xff
	.zero		1


	//   ....[120]....
        /*0868*/ 	.word	0x00007470
        /*086c*/ 	.word	0x00000002
        /*0870*/ 	.word	0x00000150
        /*0874*/ 	.short	0x010a
        /*0876*/ 	.byte	0xff
	.zero		1


	//   ....[121]....
        /*0878*/ 	.word	0x000074d0
        /*087c*/ 	.word	0x00000002
        /*0880*/ 	.word	0x00000100
        /*0884*/ 	.short	0x010a
        /*0886*/ 	.byte	0xff
	.zero		1


	//   ....[122]....
        /*0888*/ 	.word	0x00007520
        /*088c*/ 	.word	0x00000002
        /*0890*/ 	.word	0x000000f0
        /*0894*/ 	.short	0x010a
        /*0896*/ 	.byte	0xff
	.zero		1


	//   ....[123]....
        /*0898*/ 	.word	0x00007580
        /*089c*/ 	.word	0x00000000
        /*08a0*/ 	.word	0x00000100
        /*08a4*/ 	.short	0x010a
        /*08a6*/ 	.byte	0xff
	.zero		1


	//   ....[124]....
        /*08a8*/ 	.word	0x000075d0
        /*08ac*/ 	.word	0x00000000
        /*08b0*/ 	.word	0x000000f0
        /*08b4*/ 	.short	0x010a
        /*08b6*/ 	.byte	0xff
	.zero		1


	//   ....[125]....
        /*08b8*/ 	.word	0x00007630
        /*08bc*/ 	.word	0x00000002
        /*08c0*/ 	.word	0x00000130
        /*08c4*/ 	.short	0x010a
        /*08c6*/ 	.byte	0xff
	.zero		1


	//   ....[126]....
        /*08c8*/ 	.word	0x00007690
        /*08cc*/ 	.word	0x00000000
        /*08d0*/ 	.word	0x00000000
        /*08d4*/ 	.short	0x010a
        /*08d6*/ 	.byte	0xff
	.zero		1


	//   ....[127]....
        /*08d8*/ 	.word	0x000076f0
        /*08dc*/ 	.word	0x00000000
        /*08e0*/ 	.word	0x00000000
        /*08e4*/ 	.short	0x010a
        /*08e6*/ 	.byte	0xff
	.zero		1


	//   ....[128]....
        /*08e8*/ 	.word	0x00007750
        /*08ec*/ 	.word	0x00000000
        /*08f0*/ 	.word	0x00000000
        /*08f4*/ 	.short	0x010a
        /*08f6*/ 	.byte	0xff
	.zero		1


	//   ....[129]....
        /*08f8*/ 	.word	0x000077b0
        /*08fc*/ 	.word	0x00000000
        /*0900*/ 	.word	0x00000000
        /*0904*/ 	.short	0x010a
        /*0906*/ 	.byte	0xff
	.zero		1


	//   ....[130]....
        /*0908*/ 	.word	0x00007810
        /*090c*/ 	.word	0x00000000
        /*0910*/ 	.word	0x00000000
        /*0914*/ 	.short	0x010a
        /*0916*/ 	.byte	0xff
	.zero		1


	//   ....[131]....
        /*0918*/ 	.word	0x00007860
        /*091c*/ 	.word	0x00000007
        /*0920*/ 	.word	0x000000f0
        /*0924*/ 	.short	0x010a
        /*0926*/ 	.byte	0xff
	.zero		1


	//   ....[132]....
        /*0928*/ 	.word	0x000078c0
        /*092c*/ 	.word	0x00000000
        /*0930*/ 	.word	0x000000e8
        /*0934*/ 	.short	0x010a
        /*0936*/ 	.byte	0xff
	.zero		1


	//   ....[133]....
        /*0938*/ 	.word	0x00007920
        /*093c*/ 	.word	0x00000000
        /*0940*/ 	.word	0x000000d8
        /*0944*/ 	.short	0x010a
        /*0946*/ 	.byte	0xff
	.zero		1


	//   ....[134]....
        /*0948*/ 	.word	0x00007970
        /*094c*/ 	.word	0x00000003
        /*0950*/ 	.word	0x000000f0
        /*0954*/ 	.short	0x010a
        /*0956*/ 	.byte	0xff
	.zero		1


	//   ....[135]....
        /*0958*/ 	.word	0x000079d0
        /*095c*/ 	.word	0x00000000
        /*0960*/ 	.word	0x000000d0
        /*0964*/ 	.short	0x010a
        /*0966*/ 	.byte	0xff
	.zero		1


	//   ....[136]....
        /*0968*/ 	.word	0x00007a20
        /*096c*/ 	.word	0x00000016
        /*0970*/ 	.word	0x00000110
        /*0974*/ 	.short	0x010a
        /*0976*/ 	.byte	0xff
	.zero		1


	//----- nvinfo : EIATTR_NUM_MBARRIERS
	.align		4
.L_47:
        /*0978*/ 	.byte	0x03, 0x38
        /*097a*/ 	.short	0x002e


	//----- nvinfo : EIATTR_EXIT_INSTR_OFFSETS
	.align		4
        /*097c*/ 	.byte	0x04, 0x1c
        /*097e*/ 	.short	(.L_49 - .L_48)


	//   ....[0]....
.L_48:
        /*0980*/ 	.word	0x00002f60


	//   ....[1]....
        /*0984*/ 	.word	0x00003450


	//   ....[2]....
        /*0988*/ 	.word	0x000034b0


	//   ....[3]....
        /*098c*/ 	.word	0x00004420


	//   ....[4]....
        /*0990*/ 	.word	0x00005050


	//   ....[5]....
        /*0994*/ 	.word	0x00005090


	//   ....[6]....
        /*0998*/ 	.word	0x00006e80


	//----- nvinfo : EIATTR_MAX_THREADS
	.align		4
.L_49:
        /*099c*/ 	.byte	0x04, 0x05
        /*099e*/ 	.short	(.L_51 - .L_50)
.L_50:
        /*09a0*/ 	.word	0x00000100
        /*09a4*/ 	.word	0x00000001
        /*09a8*/ 	.word	0x00000001


	//----- nvinfo : EIATTR_CRS_STACK_SIZE
	.align		4
.L_51:
        /*09ac*/ 	.byte	0x04, 0x1e
        /*09ae*/ 	.short	(.L_53 - .L_52)
.L_52:
        /*09b0*/ 	.word	0x00000000


	//----- nvinfo : EIATTR_CBANK_PARAM_SIZE
	.align		4
.L_53:
        /*09b4*/ 	.byte	0x03, 0x19
        /*09b6*/ 	.short	0x0800


	//----- nvinfo : EIATTR_PARAM_CBANK
	.align		4
        /*09b8*/ 	.byte	0x04, 0x0a
        /*09ba*/ 	.short	(.L_55 - .L_54)
	.align		4
.L_54:
        /*09bc*/ 	.word	index@(.nv.constant0._ZN7cutlass13device_kernelINS_4gemm6kernel13GemmUniversalIN4cute5tupleIJiiiiEEENS1_10collective13CollectiveMmaINS1_35MainloopSm100TmaUmmaWarpSpecializedILi13ELi2ELi4ENS5_IJNS4_1CILi1EEENSA_ILi4EEESB_EEEEENS5_IJNSA_ILi64EEESF_NSA_ILi128EEEEEENS_12float_e5m2_tENS5_IJlSB_lEEESI_SJ_NS4_8TiledMMAINS4_8MMA_AtomIJNS4_10MMA_TraitsINS4_19SM100_MMA_F8F6F4_SSEJSI_SI_fSF_SF_NS4_17integral_constantINS4_4UMMA5MajorELSQ_0EEESR_NSO_INSP_7ScaleInELSS_0EEEST_EEEEEENS4_6LayoutINS5_IJSB_SB_SB_EEENS5_IJNSA_ILi0EEESY_SY_EEEEENS5_IJNS4_10UnderscoreES11_S11_EEEEENS4_23SM90_TMA_LOAD_MULTICASTENS4_14ComposedLayoutINS4_7SwizzleILi3ELi4ELi3EEENS4_18smem_ptr_flag_bitsILi8EEENSW_INS5_IJNSA_ILi8EEESG_EEENS5_IJSG_SB_EEEEEEEvNS4_8identityENS4_13SM90_TMA_LOADES1E_vS1F_EENS_8epilogue10collective18CollectiveEpilogueINS1I_23Sm100TmaWarpSpecializedILi1ELi1ELi32ELb0ELb0EEEJSH_NS5_IJNSW_ISF_SB_EES1N_EEESI_SJ_SI_SJ_NS1I_6fusion15FusionCallbacksIS1M_NS1P_17LinearCombinationISI_fSI_fLNS_15FloatRoundStyleE2EEESH_S1O_JEEENS4_5SM1004TMEM4LOAD26SM100_TMEM_LOAD_16dp32b32xES1G_NS15_INS16_ILi2ELi4ELi3EEES19_NSW_INS5_IJS1A_SF_EEENS5_IJSF_SB_EEEEEEENS4_39AutoVectorizingCopyWithAssumedAlignmentILi128EEENS4_14SM90_TMA_STOREES23_S25_S25_EEEvvEEEEvNT_6ParamsE)
        /*09c0*/ 	.short	0x0380
        /*09c2*/ 	.short	0x0800


	//----- nvinfo : EIATTR_SW_WAR
	.align		4
.L_55:
        /*09c4*/ 	.byte	0x04, 0x36
        /*09c6*/ 	.short	(.L_57 - .L_56)
.L_56:
        /*09c8*/ 	.word	0x00000008
.L_57:


//--------------------- .nv.callgraph             --------------------------
	.section	.nv.callgraph,"",@"SHT_CUDA_CALLGRAPH"
	.align	4
	.sectionentsize	8
	.align		4
        /*0000*/ 	.word	0x00000000
	.align		4
        /*0004*/ 	.word	0xffffffff
	.align		4
        /*0008*/ 	.word	index@(_ZN7cutlass13device_kernelINS_4gemm6kernel13GemmUniversalIN4cute5tupleIJiiiiEEENS1_10collective13CollectiveMmaINS1_35MainloopSm100TmaUmmaWarpSpecializedILi13ELi2ELi4ENS5_IJNS4_1CILi1EEENSA_ILi4EEESB_EEEEENS5_IJNSA_ILi64EEESF_NSA_ILi128EEEEEENS_12float_e5m2_tENS5_IJlSB_lEEESI_SJ_NS4_8TiledMMAINS4_8MMA_AtomIJNS4_10MMA_TraitsINS4_19SM100_MMA_F8F6F4_SSEJSI_SI_fSF_SF_NS4_17integral_constantINS4_4UMMA5MajorELSQ_0EEESR_NSO_INSP_7ScaleInELSS_0EEEST_EEEEEENS4_6LayoutINS5_IJSB_SB_SB_EEENS5_IJNSA_ILi0EEESY_SY_EEEEENS5_IJNS4_10UnderscoreES11_S11_EEEEENS4_23SM90_TMA_LOAD_MULTICASTENS4_14ComposedLayoutINS4_7SwizzleILi3ELi4ELi3EEENS4_18smem_ptr_flag_bitsILi8EEENSW_INS5_IJNSA_ILi8EEESG_EEENS5_IJSG_SB_EEEEEEEvNS4_8identityENS4_13SM90_TMA_LOADES1E_vS1F_EENS_8epilogue10collective18CollectiveEpilogueINS1I_23Sm100TmaWarpSpecializedILi1ELi1ELi32ELb0ELb0EEEJSH_NS5_IJNSW_ISF_SB_EES1N_EEESI_SJ_SI_SJ_NS1I_6fusion15FusionCallbacksIS1M_NS1P_17LinearCombinationISI_fSI_fLNS_15FloatRoundStyleE2EEESH_S1O_JEEENS4_5SM1004TMEM4LOAD26SM100_TMEM_LOAD_16dp32b32xES1G_NS15_INS16_ILi2ELi4ELi3EEES19_NSW_INS5_IJS1A_SF_EEENS5_IJSF_SB_EEEEEEENS4_39AutoVectorizingCopyWithAssumedAlignmentILi128EEENS4_14SM90_TMA_STOREES23_S25_S25_EEEvvEEEEvNT_6ParamsE)
	.align		4
        /*000c*/ 	.word	index@(__assertfail)
	.align		4
        /*0010*/ 	.word	0x00000000
	.align		4
        /*0014*/ 	.word	0xfffffffe
	.align		4
        /*0018*/ 	.word	0x00000000
	.align		4
        /*001c*/ 	.word	0xfffffffd
	.align		4
        /*0020*/ 	.word	0x00000000
	.align		4
        /*0024*/ 	.word	0xfffffffc


//--------------------- .nv.constant4             --------------------------
	.section	.nv.constant4,"a",@progbits
	.align	8
	.align		8
.nv.constant4:
        /*0000*/ 	.dword	__assertfail
	.align		8
        /*0008*/ 	.dword	__unnamed_1
	.align		8
        /*0010*/ 	.dword	__unnamed_2
	.align		8
        /*0018*/ 	.dword	_ZN40_INTERNAL_96892674_4_k_cu_41a9a8a8_244114cuda3std3__45__cpo5beginE
	.align		8
        /*0020*/ 	.dword	_ZN40_INTERNAL_96892674_4_k_cu_41a9a8a8_244114cuda3std3__45__cpo3endE
	.align		8
        /*0028*/ 	.dword	_ZN40_INTERNAL_96892674_4_k_cu_41a9a8a8_244114cuda3std3__45__cpo6cbeginE
	.align		8
        /*0030*/ 	.dword	_ZN40_INTERNAL_96892674_4_k_cu_41a9a8a8_244114cuda3std3__45__cpo4cendE
	.align		8
        /*0038*/ 	.dword	_ZN40_INTERNAL_96892674_4_k_cu_41a9a8a8_244114cuda3std3__442_GLOBAL__N__96892674_4_k_cu_41a9a8a8_244116ignoreE
	.align		8
        /*0040*/ 	.dword	_ZN40_INTERNAL_96892674_4_k_cu_41a9a8a8_244114cuda3std3__419piecewise_constructE
	.align		8
        /*0048*/ 	.dword	_ZN40_INTERNAL_96892674_4_k_cu_41a9a8a8_244114cuda3std3__48in_placeE
	.align		8
        /*0050*/ 	.dword	_ZN40_INTERNAL_96892674_4_k_cu_41a9a8a8_244114cuda3std6ranges3__45__cpo4swapE
	.align		8
        /*0058*/ 	.dword	_ZN40_INTERNAL_96892674_4_k_cu_41a9a8a8_244114cuda3std6ranges3__45__cpo9iter_moveE
	.align		8
        /*0060*/ 	.dword	_ZN40_INTERNAL_96892674_4_k_cu_41a9a8a8_244114cute7productE
	.align		8
        /*0068*/ 	.dword	_ZN40_INTERNAL_96892674_4_k_cu_41a9a8a8_244114cute1_E
	.align		8
        /*0070*/ 	.dword	$str$25
	.align		8
        /*0078*/ 	.dword	$str$26
	.align		8
        /*0080*/ 	.dword	$str$27
	.align		8
        /*0088*/ 	.dword	$str$28


//--------------------- .text._ZN7cutlass13device_kernelINS_4gemm6kernel13GemmUniversalIN4cute5tupleIJiiiiEEENS1_10collective13CollectiveMmaINS1_35MainloopSm100TmaUmmaWarpSpecializedILi13ELi2ELi4ENS5_IJNS4_1CILi1EEENSA_ILi4EEESB_EEEEENS5_IJNSA_ILi64EEESF_NSA_ILi128EEEEEENS_12float_e5m2_tENS5_IJlSB_lEEESI_SJ_NS4_8TiledMMAINS4_8MMA_AtomIJNS4_10MMA_TraitsINS4_19SM100_MMA_F8F6F4_SSEJSI_SI_fSF_SF_NS4_17integral_constantINS4_4UMMA5MajorELSQ_0EEESR_NSO_INSP_7ScaleInELSS_0EEEST_EEEEEENS4_6LayoutINS5_IJSB_SB_SB_EEENS5_IJNSA_ILi0EEESY_SY_EEEEENS5_IJNS4_10UnderscoreES11_S11_EEEEENS4_23SM90_TMA_LOAD_MULTICASTENS4_14ComposedLayoutINS4_7SwizzleILi3ELi4ELi3EEENS4_18smem_ptr_flag_bitsILi8EEENSW_INS5_IJNSA_ILi8EEESG_EEENS5_IJSG_SB_EEEEEEEvNS4_8identityENS4_13SM90_TMA_LOADES1E_vS1F_EENS_8epilogue10collective18CollectiveEpilogueINS1I_23Sm100TmaWarpSpecializedILi1ELi1ELi32ELb0ELb0EEEJSH_NS5_IJNSW_ISF_SB_EES1N_EEESI_SJ_SI_SJ_NS1I_6fusion15FusionCallbacksIS1M_NS1P_17LinearCombinationISI_fSI_fLNS_15FloatRoundStyleE2EEESH_S1O_JEEENS4_5SM1004TMEM4LOAD26SM100_TMEM_LOAD_16dp32b32xES1G_NS15_INS16_ILi2ELi4ELi3EEES19_NSW_INS5_IJS1A_SF_EEENS5_IJSF_SB_EEEEEEENS4_39AutoVectorizingCopyWithAssumedAlignmentILi128EEENS4_14SM90_TMA_STOREES23_S25_S25_EEEvvEEEEvNT_6ParamsE --------------------------
	.section	.text._ZN7cutlass13device_kernelINS_4gemm6kernel13GemmUniversalIN4cute5tupleIJiiiiEEENS1_10collective13CollectiveMmaINS1_35MainloopSm100TmaUmmaWarpSpecializedILi13ELi2ELi4ENS5_IJNS4_1CILi1EEENSA_ILi4EEESB_EEEEENS5_IJNSA_ILi64EEESF_NSA_ILi128EEEEEENS_12float_e5m2_tENS5_IJlSB_lEEESI_SJ_NS4_8TiledMMAINS4_8MMA_AtomIJNS4_10MMA_TraitsINS4_19SM100_MMA_F8F6F4_SSEJSI_SI_fSF_SF_NS4_17integral_constantINS4_4UMMA5MajorELSQ_0EEESR_NSO_INSP_7ScaleInELSS_0EEEST_EEEEEENS4_6LayoutINS5_IJSB_SB_SB_EEENS5_IJNSA_ILi0EEESY_SY_EEEEENS5_IJNS4_10UnderscoreES11_S11_EEEEENS4_23SM90_TMA_LOAD_MULTICASTENS4_14ComposedLayoutINS4_7SwizzleILi3ELi4ELi3EEENS4_18smem_ptr_flag_bitsILi8EEENSW_INS5_IJNSA_ILi8EEESG_EEENS5_IJSG_SB_EEEEEEEvNS4_8identityENS4_13SM90_TMA_LOADES1E_vS1F_EENS_8epilogue10collective18CollectiveEpilogueINS1I_23Sm100TmaWarpSpecializedILi1ELi1ELi32ELb0ELb0EEEJSH_NS5_IJNSW_ISF_SB_EES1N_EEESI_SJ_SI_SJ_NS1I_6fusion15FusionCallbacksIS1M_NS1P_17LinearCombinationISI_fSI_fLNS_15FloatRoundStyleE2EEESH_S1O_JEEENS4_5SM1004TMEM4LOAD26SM100_TMEM_LOAD_16dp32b32xES1G_NS15_INS16_ILi2ELi4ELi3EEES19_NSW_INS5_IJS1A_SF_EEENS5_IJSF_SB_EEEEEEENS4_39AutoVectorizingCopyWithAssumedAlignmentILi128EEENS4_14SM90_TMA_STOREES23_S25_S25_EEEvvEEEEvNT_6ParamsE,"ax",@progbits
	.align	128
.text._ZN7cutlass13device_kernelINS_4gemm6kernel13GemmUniversalIN4cute5tupleIJiiiiEEENS1_10collective13CollectiveMmaINS1_35MainloopSm100TmaUmmaWarpSpecializedILi13ELi2ELi4ENS5_IJNS4_1CILi1EEENSA_ILi4EEESB_EEEEENS5_IJNSA_ILi64EEESF_NSA_ILi128EEEEEENS_12float_e5m2_tENS5_IJlSB_lEEESI_SJ_NS4_8TiledMMAINS4_8MMA_AtomIJNS4_10MMA_TraitsINS4_19SM100_MMA_F8F6F4_SSEJSI_SI_fSF_SF_NS4_17integral_constantINS4_4UMMA5MajorELSQ_0EEESR_NSO_INSP_7ScaleInELSS_0EEEST_EEEEEENS4_6LayoutINS5_IJSB_SB_SB_EEENS5_IJNSA_ILi0EEESY_SY_EEEEENS5_IJNS4_10UnderscoreES11_S11_EEEEENS4_23SM90_TMA_LOAD_MULTICASTENS4_14ComposedLayoutINS4_7SwizzleILi3ELi4ELi3EEENS4_18smem_ptr_flag_bitsILi8EEENSW_INS5_IJNSA_ILi8EEESG_EEENS5_IJSG_SB_EEEEEEEvNS4_8identityENS4_13SM90_TMA_LOADES1E_vS1F_EENS_8epilogue10collective18CollectiveEpilogueINS1I_23Sm100TmaWarpSpecializedILi1ELi1ELi32ELb0ELb0EEEJSH_NS5_IJNSW_ISF_SB_EES1N_EEESI_SJ_SI_SJ_NS1I_6fusion15FusionCallbacksIS1M_NS1P_17LinearCombinationISI_fSI_fLNS_15FloatRoundStyleE2EEESH_S1O_JEEENS4_5SM1004TMEM4LOAD26SM100_TMEM_LOAD_16dp32b32xES1G_NS15_INS16_ILi2ELi4ELi3EEES19_NSW_INS5_IJS1A_SF_EEENS5_IJSF_SB_EEEEEEENS4_39AutoVectorizingCopyWithAssumedAlignmentILi128EEENS4_14SM90_TMA_STOREES23_S25_S25_EEEvvEEEEvNT_6ParamsE:
        .type           _ZN7cutlass13device_kernelINS_4gemm6kernel13GemmUniversalIN4cute5tupleIJiiiiEEENS1_10collective13CollectiveMmaINS1_35MainloopSm100TmaUmmaWarpSpecializedILi13ELi2ELi4ENS5_IJNS4_1CILi1EEENSA_ILi4EEESB_EEEEENS5_IJNSA_ILi64EEESF_NSA_ILi128EEEEEENS_12float_e5m2_tENS5_IJlSB_lEEESI_SJ_NS4_8TiledMMAINS4_8MMA_AtomIJNS4_10MMA_TraitsINS4_19SM100_MMA_F8F6F4_SSEJSI_SI_fSF_SF_NS4_17integral_constantINS4_4UMMA5MajorELSQ_0EEESR_NSO_INSP_7ScaleInELSS_0EEEST_EEEEEENS4_6LayoutINS5_IJSB_SB_SB_EEENS5_IJNSA_ILi0EEESY_SY_EEEEENS5_IJNS4_10UnderscoreES11_S11_EEEEENS4_23SM90_TMA_LOAD_MULTICASTENS4_14ComposedLayoutINS4_7SwizzleILi3ELi4ELi3EEENS4_18smem_ptr_flag_bitsILi8EEENSW_INS5_IJNSA_ILi8EEESG_EEENS5_IJSG_SB_EEEEEEEvNS4_8identityENS4_13SM90_TMA_LOADES1E_vS1F_EENS_8epilogue10collective18CollectiveEpilogueINS1I_23Sm100TmaWarpSpecializedILi1ELi1ELi32ELb0ELb0EEEJSH_NS5_IJNSW_ISF_SB_EES1N_EEESI_SJ_SI_SJ_NS1I_6fusion15FusionCallbacksIS1M_NS1P_17LinearCombinationISI_fSI_fLNS_15FloatRoundStyleE2EEESH_S1O_JEEENS4_5SM1004TMEM4LOAD26SM100_TMEM_LOAD_16dp32b32xES1G_NS15_INS16_ILi2ELi4ELi3EEES19_NSW_INS5_IJS1A_SF_EEENS5_IJSF_SB_EEEEEEENS4_39AutoVectorizingCopyWithAssumedAlignmentILi128EEENS4_14SM90_TMA_STOREES23_S25_S25_EEEvvEEEEvNT_6ParamsE,@function
        .size           _ZN7cutlass13device_kernelINS_4gemm6kernel13GemmUniversalIN4cute5tupleIJiiiiEEENS1_10collective13CollectiveMmaINS1_35MainloopSm100TmaUmmaWarpSpecializedILi13ELi2ELi4ENS5_IJNS4_1CILi1EEENSA_ILi4EEESB_EEEEENS5_IJNSA_ILi64EEESF_NSA_ILi128EEEEEENS_12float_e5m2_tENS5_IJlSB_lEEESI_SJ_NS4_8TiledMMAINS4_8MMA_AtomIJNS4_10MMA_TraitsINS4_19SM100_MMA_F8F6F4_SSEJSI_SI_fSF_SF_NS4_17integral_constantINS4_4UMMA5MajorELSQ_0EEESR_NSO_INSP_7ScaleInELSS_0EEEST_EEEEEENS4_6LayoutINS5_IJSB_SB_SB_EEENS5_IJNSA_ILi0EEESY_SY_EEEEENS5_IJNS4_10UnderscoreES11_S11_EEEEENS4_23SM90_TMA_LOAD_MULTICASTENS4_14ComposedLayoutINS4_7SwizzleILi3ELi4ELi3EEENS4_18smem_ptr_flag_bitsILi8EEENSW_INS5_IJNSA_ILi8EEESG_EEENS5_IJSG_SB_EEEEEEEvNS4_8identityENS4_13SM90_TMA_LOADES1E_vS1F_EENS_8epilogue10collective18CollectiveEpilogueINS1I_23Sm100TmaWarpSpecializedILi1ELi1ELi32ELb0ELb0EEEJSH_NS5_IJNSW_ISF_SB_EES1N_EEESI_SJ_SI_SJ_NS1I_6fusion15FusionCallbacksIS1M_NS1P_17LinearCombinationISI_fSI_fLNS_15FloatRoundStyleE2EEESH_S1O_JEEENS4_5SM1004TMEM4LOAD26SM100_TMEM_LOAD_16dp32b32xES1G_NS15_INS16_ILi2ELi4ELi3EEES19_NSW_INS5_IJS1A_SF_EEENS5_IJSF_SB_EEEEEEENS4_39AutoVectorizingCopyWithAssumedAlignmentILi128EEENS4_14SM90_TMA_STOREES23_S25_S25_EEEvvEEEEvNT_6ParamsE,(.L_x_163 - _ZN7cutlass13device_kernelINS_4gemm6kernel13GemmUniversalIN4cute5tupleIJiiiiEEENS1_10collective13CollectiveMmaINS1_35MainloopSm100TmaUmmaWarpSpecializedILi13ELi2ELi4ENS5_IJNS4_1CILi1EEENSA_ILi4EEESB_EEEEENS5_IJNSA_ILi64EEESF_NSA_ILi128EEEEEENS_12float_e5m2_tENS5_IJlSB_lEEESI_SJ_NS4_8TiledMMAINS4_8MMA_AtomIJNS4_10MMA_TraitsINS4_19SM100_MMA_F8F6F4_SSEJSI_SI_fSF_SF_NS4_17integral_constantINS4_4UMMA5MajorELSQ_0EEESR_NSO_INSP_7ScaleInELSS_0EEEST_EEEEEENS4_6LayoutINS5_IJSB_SB_SB_EEENS5_IJNSA_ILi0EEESY_SY_EEEEENS5_IJNS4_10UnderscoreES11_S11_EEEEENS4_23SM90_TMA_LOAD_MULTICASTENS4_14ComposedLayoutINS4_7SwizzleILi3ELi4ELi3EEENS4_18smem_ptr_flag_bitsILi8EEENSW_INS5_IJNSA_ILi8EEESG_EEENS5_IJSG_SB_EEEEEEEvNS4_8identityENS4_13SM90_TMA_LOADES1E_vS1F_EENS_8epilogue10collective18CollectiveEpilogueINS1I_23Sm100TmaWarpSpecializedILi1ELi1ELi32ELb0ELb0EEEJSH_NS5_IJNSW_ISF_SB_EES1N_EEESI_SJ_SI_SJ_NS1I_6fusion15FusionCallbacksIS1M_NS1P_17LinearCombinationISI_fSI_fLNS_15FloatRoundStyleE2EEESH_S1O_JEEENS4_5SM1004TMEM4LOAD26SM100_TMEM_LOAD_16dp32b32xES1G_NS15_INS16_ILi2ELi4ELi3EEES19_NSW_INS5_IJS1A_SF_EEENS5_IJSF_SB_EEEEEEENS4_39AutoVectorizingCopyWithAssumedAlignmentILi128EEENS4_14SM90_TMA_STOREES23_S25_S25_EEEvvEEEEvNT_6ParamsE)
        .other          _ZN7cutlass13device_kernelINS_4gemm6kernel13GemmUniversalIN4cute5tupleIJiiiiEEENS1_10collective13CollectiveMmaINS1_35MainloopSm100TmaUmmaWarpSpecializedILi13ELi2ELi4ENS5_IJNS4_1CILi1EEENSA_ILi4EEESB_EEEEENS5_IJNSA_ILi64EEESF_NSA_ILi128EEEEEENS_12float_e5m2_tENS5_IJlSB_lEEESI_SJ_NS4_8TiledMMAINS4_8MMA_AtomIJNS4_10MMA_TraitsINS4_19SM100_MMA_F8F6F4_SSEJSI_SI_fSF_SF_NS4_17integral_constantINS4_4UMMA5MajorELSQ_0EEESR_NSO_INSP_7ScaleInELSS_0EEEST_EEEEEENS4_6LayoutINS5_IJSB_SB_SB_EEENS5_IJNSA_ILi0EEESY_SY_EEEEENS5_IJNS4_10UnderscoreES11_S11_EEEEENS4_23SM90_TMA_LOAD_MULTICASTENS4_14ComposedLayoutINS4_7SwizzleILi3ELi4ELi3EEENS4_18smem_ptr_flag_bitsILi8EEENSW_INS5_IJNSA_ILi8EEESG_EEENS5_IJSG_SB_EEEEEEEvNS4_8identityENS4_13SM90_TMA_LOADES1E_vS1F_EENS_8epilogue10collective18CollectiveEpilogueINS1I_23Sm100TmaWarpSpecializedILi1ELi1ELi32ELb0ELb0EEEJSH_NS5_IJNSW_ISF_SB_EES1N_EEESI_SJ_SI_SJ_NS1I_6fusion15FusionCallbacksIS1M_NS1P_17LinearCombinationISI_fSI_fLNS_15FloatRoundStyleE2EEESH_S1O_JEEENS4_5SM1004TMEM4LOAD26SM100_TMEM_LOAD_16dp32b32xES1G_NS15_INS16_ILi2ELi4ELi3EEES19_NSW_INS5_IJS1A_SF_EEENS5_IJSF_SB_EEEEEEENS4_39AutoVectorizingCopyWithAssumedAlignmentILi128EEENS4_14SM90_TMA_STOREES23_S25_S25_EEEvvEEEEvNT_6ParamsE,@"STO_CUDA_ENTRY STV_DEFAULT"
_ZN7cutlass13device_kernelINS_4gemm6kernel13GemmUniversalIN4cute5tupleIJiiiiEEENS1_10collective13CollectiveMmaINS1_35MainloopSm100TmaUmmaWarpSpecializedILi13ELi2ELi4ENS5_IJNS4_1CILi1EEENSA_ILi4EEESB_EEEEENS5_IJNSA_ILi64EEESF_NSA_ILi128EEEEEENS_12float_e5m2_tENS5_IJlSB_lEEESI_SJ_NS4_8TiledMMAINS4_8MMA_AtomIJNS4_10MMA_TraitsINS4_19SM100_MMA_F8F6F4_SSEJSI_SI_fSF_SF_NS4_17integral_constantINS4_4UMMA5MajorELSQ_0EEESR_NSO_INSP_7ScaleInELSS_0EEEST_EEEEEENS4_6LayoutINS5_IJSB_SB_SB_EEENS5_IJNSA_ILi0EEESY_SY_EEEEENS5_IJNS4_10UnderscoreES11_S11_EEEEENS4_23SM90_TMA_LOAD_MULTICASTENS4_14ComposedLayoutINS4_7SwizzleILi3ELi4ELi3EEENS4_18smem_ptr_flag_bitsILi8EEENSW_INS5_IJNSA_ILi8EEESG_EEENS5_IJSG_SB_EEEEEEEvNS4_8identityENS4_13SM90_TMA_LOADES1E_vS1F_EENS_8epilogue10collective18CollectiveEpilogueINS1I_23Sm100TmaWarpSpecializedILi1ELi1ELi32ELb0ELb0EEEJSH_NS5_IJNSW_ISF_SB_EES1N_EEESI_SJ_SI_SJ_NS1I_6fusion15FusionCallbacksIS1M_NS1P_17LinearCombinationISI_fSI_fLNS_15FloatRoundStyleE2EEESH_S1O_JEEENS4_5SM1004TMEM4LOAD26SM100_TMEM_LOAD_16dp32b32xES1G_NS15_INS16_ILi2ELi4ELi3EEES19_NSW_INS5_IJS1A_SF_EEENS5_IJSF_SB_EEEEEEENS4_39AutoVectorizingCopyWithAssumedAlignmentILi128EEENS4_14SM90_TMA_STOREES23_S25_S25_EEEvvEEEEvNT_6ParamsE:
[----:B------:R-:W1:Y:S01]  /*0000*/  LDC R1, c[0x0][0x37c] ;  /* 0x0000df00ff017b82 */ /* 0x000e620000000800 */
[----:B------:R-:W2:Y:S01]  /*0010*/  S2R R76, SR_TID.X ;  /* 0x00000000004c7919 */ /* 0x000ea20000002100 */
[----:B------:R-:W3:Y:S01]  /*0020*/  LDCU.64 UR8, c[0x0][0x890] ;  /* 0x00011200ff0877ac */ /* 0x000ee20008000a00 */
[----:B------:R-:W-:Y:S02]  /*0030*/  PRMT R79, RZ, 0x7610, R79 ;  /* 0x00007610ff4f7816 */ /* 0x000fe4000000004f */
[----:B------:R-:W-:Y:S01]  /*0040*/  ELECT P3, URZ, PT ;  /* 0x0000000000ff782f */ /* 0x000fe20003860000 */
[----:B---3--:R-:W-:-:S04]  /*0050*/  UISETP.NE.U32.AND UP0, UPT, UR8, URZ, UPT ;  /* 0x000000ff0800728c */ /* 0x008fc8000bf05070 */
[----:B------:R-:W-:Y:S01]  /*0060*/  UISETP.NE.AND.EX UP0, UPT, UR9, URZ, UPT, UP0 ;  /* 0x000000ff0900728c */ /* 0x000fe2000bf05300 */
[----:B--2---:R-:W-:-:S05]  /*0070*/  SHF.R.U32.HI R80, RZ, 0x5, R76 ;  /* 0x00000005ff507819 */ /* 0x004fca000001164c */
[----:B------:R-:W2:Y:S02]  /*0080*/  SHFL.IDX PT, R0, R80, RZ, 0x1f ;  /* 0x00001fff50007589 */ /* 0x000ea400000e0000 */
[----:B--2---:R-:W-:Y:S01]  /*0090*/  R2UR UR22, R0 ;  /* 0x00000000001672ca */ /* 0x004fe200000e0000 */
[----:B-1----:R-:W-:-:S14]  /*00a0*/  BRA.U UP0, `(.L_x_0) ;  /* 0x0000000100307547 */ /* 0x002fdc000b800000 */
[----:B------:R-:W1:Y:S02]  /*00b0*/  LDCU.64 UR4, c[0x0][0x888] ;  /* 0x00011100ff0477ac */ /* 0x000e640008000a00 */
[----:B-1----:R-:W-:-:S04]  /*00c0*/  UISETP.NE.U32.AND UP0, UPT, UR4, URZ, UPT ;  /* 0x000000ff0400728c */ /* 0x002fc8000bf05070 */
[----:B------:R-:W-:-:S09]  /*00d0*/  UISETP.NE.AND.EX UP0, UPT, UR5, URZ, UPT, UP0 ;  /* 0x000000ff0500728c */ /* 0x000fd2000bf05300 */
[----:B------:R-:W-:Y:S05]  /*00e0*/  BRA.U !UP0, `(.L_x_1) ;  /* 0x0000000108147547 */ /* 0x000fea000b800000 */
[----:B------:R-:W1:Y:S01]  /*00f0*/  LDC.64 R2, c[0x0][0x888] ;  /* 0x00022200ff027b82 */ /* 0x000e620000000a00 */
[----:B------:R-:W1:Y:S02]  /*0100*/  LDCU.64 UR4, c[0x0][0x358] ;  /* 0x00006b00ff0477ac */ /* 0x000e640008000a00 */
[----:B-1----:R1:W5:Y:S01]  /*0110*/  LDG.E R39, desc[UR4][R2.64] ;  /* 0x0000000402277981 */ /* 0x002362000c1e1900 */
[----:B------:R-:W-:Y:S01]  /*0120*/  HFMA2 R79, -RZ, RZ, 0, 5.9604644775390625e-08 ;  /* 0x00000001ff4f7431 */ /* 0x000fe200000001ff */
[----:B------:R-:W-:Y:S05]  /*0130*/  BRA `(.L_x_0) ;  /* 0x00000000000c7947 */ /* 0x000fea0003800000 */
.L_x_1:
[----:B------:R-:W1:Y:S01]  /*0140*/  LDCU UR4, c[0x0][0x880] ;  /* 0x00011000ff0477ac */ /* 0x000e620008000800 */
[----:B------:R-:W-:Y:S01]  /*0150*/  HFMA2 R79, -RZ, RZ, 0, 5.9604644775390625e-08 ;  /* 0x00000001ff4f7431 */ /* 0x000fe200000001ff */
[----:B-1----:R-:W-:-:S07]  /*0160*/  MOV R39, UR4 ;  /* 0x0000000400277c02 */ /* 0x002fce0008000f00 */
.L_x_0:
[----:B------:R-:W2:Y:S02]  /*0170*/  LDCU.64 UR4, c[0x0][0x8b0] ;  /* 0x00011600ff0477ac */ /* 0x000ea40008000a00 */
[----:B--2---:R-:W-:-:S04]  /*0180*/  UISETP.NE.U32.AND UP0, UPT, UR4, URZ, UPT ;  /* 0x000000ff0400728c */ /* 0x004fc8000bf05070 */
[----:B------:R-:W-:-:S09]  /*0190*/  UISETP.NE.AND.EX UP0, UPT, UR5, URZ, UPT, UP0 ;  /* 0x000000ff0500728c */ /* 0x000fd2000bf05300 */
[----:B------:R-:W-:Y:S05]  /*01a0*/  BRA.U UP0, `(.L_x_2) ;  /* 0x0000000100287547 */ /* 0x000fea000b800000 */
[----:B------:R-:W2:Y:S02]  /*01b0*/  LDCU.64 UR4, c[0x0][0x8a8] ;  /* 0x00011500ff0477ac */ /* 0x000ea40008000a00 */
[----:B--2---:R-:W-:-:S04]  /*01c0*/  UISETP.NE.U32.AND UP0, UPT, UR4, URZ, UPT ;  /* 0x000000ff0400728c */ /* 0x004fc8000bf05070 */
[----:B------:R-:W-:-:S09]  /*01d0*/  UISETP.NE.AND.EX UP0, UPT, UR5, URZ, UPT, UP0 ;  /* 0x000000ff0500728c */ /* 0x000fd2000bf05300 */
[----:B------:R-:W-:Y:S05]  /*01e0*/  BRA.U !UP0, `(.L_x_3) ;  /* 0x0000000108107547 */ /* 0x000fea000b800000 */
[----:B-1----:R-:W1:Y:S01]  /*01f0*/  LDC.64 R2, c[0x0][0x8a8] ;  /* 0x00022a00ff027b82 */ /* 0x002e620000000a00 */
[----:B------:R-:W1:Y:S02]  /*0200*/  LDCU.64 UR4, c[0x0][0x358] ;  /* 0x00006b00ff0477ac */ /* 0x000e640008000a00 */
[----:B-1----:R2:W5:Y:S01]  /*0210*/  LDG.E R38, desc[UR4][R2.64] ;  /* 0x0000000402267981 */ /* 0x002562000c1e1900 */
[----:B------:R-:W-:Y:S05]  /*0220*/  BRA `(.L_x_2) ;  /* 0x0000000000087947 */ /* 0x000fea0003800000 */
.L_x_3:
[----:B------:R-:W2:Y:S02]  /*0230*/  LDCU UR4, c[0x0][0x8a0] ;  /* 0x00011400ff0477ac */ /* 0x000ea40008000800 */
[----:B--2---:R-:W-:Y:S02]  /*0240*/  MOV R38, UR4 ;  /* 0x0000000400267c02 */ /* 0x004fe40008000f00 */
.L_x_2:
[----:B------:R-:W-:Y:S01]  /*0250*/  IMAD.U32 R0, RZ, RZ, UR22 ;  /* 0x00000016ff007e24 */ /* 0x000fe2000f8e00ff */
[----:B------:R-:W-:Y:S04]  /*0260*/  BSSY.RECONVERGENT B0, `(.L_x_4) ;  /* 0x000000c000007945 */ /* 0x000fe80003800200 */
[C---:B------:R-:W-:Y:S02]  /*0270*/  ISETP.NE.OR P1, PT, R0.reuse, 0x1, !P3 ;  /* 0x000000010000780c */ /* 0x040fe40005f25670 */
[----:B------:R-:W-:-:S11]  /*0280*/  ISETP.NE.OR P0, PT, R0, 0x3, !P3 ;  /* 0x000000030000780c */ /* 0x000fd60005f05670 */
[----:B------:R-:W-:Y:S05]  /*0290*/  @P1 BRA `(.L_x_5) ;  /* 0x0000000000201947 */ /* 0x000fea0003800000 */
[----:B------:R-:W3:Y:S02]  /*02a0*/  LDCU.64 UR4, c[0x0][0x348] ;  /* 0x00006900ff0477ac */ /* 0x000ee40008000a00 */
[----:B---3--:R-:W-:Y:S02]  /*02b0*/  UIADD3 UR6, UP1, UPT, UR4, 0x80, URZ ;  /* 0x0000008004067890 */ /* 0x008fe4000ff3e0ff */
[----:B------:R-:W-:Y:S02]  /*02c0*/  UIADD3 UR4, UP0, UPT, UR4, 0x180, URZ ;  /* 0x0000018004047890 */ /* 0x000fe4000ff1e0ff */
[----:B------:R-:W-:Y:S02]  /*02d0*/  UIADD3.X UR7, UPT, UPT, URZ, UR5, URZ, UP1, !UPT ;  /* 0x00000005ff077290 */ /* 0x000fe40008ffe4ff */
[----:B------:R-:W-:-:S07]  /*02e0*/  UIADD3.X UR5, UPT, UPT, URZ, UR5, URZ, UP0, !UPT ;  /* 0x00000005ff057290 */ /* 0x000fce00087fe4ff */
[----:B------:R3:W-:Y:S02]  /*02f0*/  UTMACCTL.PF [UR6] ;  /* 0x00000000060079b9 */ /* 0x0007e40008040000 */
[----:B------:R3:W-:Y:S02]  /*0300*/  UTMACCTL.PF [UR4] ;  /* 0x00000000040079b9 */ /* 0x0007e40008040000 */
[----:B---3--:R-:W-:Y:S01]  /*0310*/  NOP ;  /* 0x0000000000007918 */ /* 0x008fe20000000000 */
.L_x_5:
[----:B------:R-:W-:Y:S05]  /*0320*/  BSYNC.RECONVERGENT B0 ;  /* 0x0000000000007941 */ /* 0x000fea0003800200 */
.L_x_4:
[----:B------:R-:W-:Y:S04]  /*0330*/  BSSY.RECONVERGENT B0, `(.L_x_6) ;  /* 0x000000a000007945 */ /* 0x000fe80003800200 */
        /* <DEDUP_REMOVED lines=9> */
.L_x_7:
[----:B------:R-:W-:Y:S05]  /*03d0*/  BSYNC.RECONVERGENT B0 ;  /* 0x0000000000007941 */ /* 0x000fea0003800200 */
.L_x_6:
[----:B------:R-:W3:Y:S01]  /*03e0*/  LDCU.64 UR4, c[0x0][0x888] ;  /* 0x00011100ff0477ac */ /* 0x000ee20008000a00 */
[----:B------:R-:W-:Y:S02]  /*03f0*/  UISETP.EQ.U32.AND UP1, UPT, UR8, URZ, UPT ;  /* 0x000000ff0800728c */ /* 0x000fe4000bf22070 */
[----:B------:R-:W-:Y:S02]  /*0400*/  UPLOP3.LUT UP3, UPT, UPT, UPT, UPT, 0x80, 0x8 ;  /* 0x000000000008789c */ /* 0x000fe40003f6f070 */
[----:B---3--:R-:W-:-:S04]  /*0410*/  UISETP.NE.U32.AND UP0, UPT, UR4, URZ, UPT ;  /* 0x000000ff0400728c */ /* 0x008fc8000bf05070 */
[----:B------:R-:W-:-:S04]  /*0420*/  UISETP.NE.AND.EX UP0, UPT, UR5, URZ, UPT, UP0 ;  /* 0x000000ff0500728c */ /* 0x000fc8000bf05300 */
[----:B------:R-:W-:-:S04]  /*0430*/  UISETP.EQ.OR.EX UP2, UPT, UR9, URZ, !UP0, UP1 ;  /* 0x000000ff0900728c */ /* 0x000fc8000c742710 */
[----:B------:R-:W-:-:S05]  /*0440*/  UP2UR UR61, UPR, URZ, 0x4 ;  /* 0x00000004ff3d7883 */ /* 0x000fca0008000000 */
[----:B------:R-:W-:Y:S07]  /*0450*/  BRA.U !UP2, `(.L_x_8) ;  /* 0x000000010a207547 */ /* 0x000fee000b800000 */
[----:B------:R-:W-:Y:S01]  /*0460*/  UISETP.NE.U32.AND UP1, UPT, UR8, URZ, UPT ;  /* 0x000000ff0800728c */ /* 0x000fe2000bf25070 */
[----:B-----5:R-:W-:Y:S01]  /*0470*/  FSETP.NEU.AND P0, PT, R39, RZ, PT ;  /* 0x000000ff2700720b */ /* 0x020fe20003f0d000 */
[----:B------:R-:W-:Y:S02]  /*0480*/  USEL UR4, URZ, 0xffffffff, UP0 ;  /* 0xffffffffff047887 */ /* 0x000fe40008000000 */
[----:B------:R-:W-:-:S10]  /*0490*/  UISETP.NE.AND.EX UP1, UPT, UR9, URZ, UPT, UP1 ;  /* 0x000000ff0900728c */ /* 0x000fd4000bf25310 */
[----:B------:R-:W-:Y:S01]  /*04a0*/  VOTEU.ANY UP0, P0 ;  /* 0x0000000000ff7886 */ /* 0x000fe20000000100 */
[----:B------:R-:W-:-:S04]  /*04b0*/  @!UP1 USEL UR4, URZ, 0xffffffff, UP0 ;  /* 0xffffffffff049887 */ /* 0x000fc80008000000 */
[----:B------:R-:W-:-:S04]  /*04c0*/  ULOP3.LUT UR4, UR4, 0x1, URZ, 0xc0, !UPT ;  /* 0x0000000104047892 */ /* 0x000fc8000f8ec0ff */
[----:B------:R-:W-:-:S11]  /*04d0*/  UISETP.NE.U32.AND UP3, UPT, UR4, 0x1, UPT ;  /* 0x000000010400788c */ /* 0x000fd6000bf65070 */
.L_x_8:
[----:B-12---:R-:W1:Y:S01]  /*04e0*/  SHFL.IDX PT, R2, R80, RZ, 0x1f ;  /* 0x00001fff50027589 */ /* 0x006e6200000e0000 */
[----:B------:R-:W-:-:S04]  /*04f0*/  UISETP.NE.AND UP0, UPT, UR22, 0x2, UPT ;  /* 0x000000021600788c */ /* 0x000fc8000bf05270 */
[----:B------:R-:W-:Y:S01]  /*0500*/  USEL UR34, URZ, 0x1, UP0 ;  /* 0x00000001ff227887 */ /* 0x000fe20008000000 */
[----:B-1----:R-:W-:-:S13]  /*0510*/  ISETP.NE.AND P0, PT, R2, RZ, PT ;  /* 0x000000ff0200720c */ /* 0x002fda0003f05270 */
[----:B------:R-:W-:Y:S05]  /*0520*/  @P0 BRA `(.L_x_9) ;  /* 0x0000000000ac0947 */ /* 0x000fea0003800000 */
[----:B------:R-:W-:Y:S01]  /*0530*/  ELECT P0, URZ, PT ;  /* 0x0000000000ff782f */ /* 0x000fe20003800000 */
[----:B------:R-:W-:-:S12]  /*0540*/  BSSY.RECONVERGENT B0, `(.L_x_9) ;  /* 0x0000029000007945 */ /* 0x000fd80003800200 */
[----:B------:R-:W-:Y:S05]  /*0550*/  @!P0 BRA `(.L_x_10) ;  /* 0x00000000009c8947 */ /* 0x000fea0003800000 */
[----:B------:R-:W1:Y:S01]  /*0560*/  S2UR UR4, SR_CgaCtaId ;  /* 0x00000000000479c3 */ /* 0x000e620000008800 */
[----:B------:R-:W-:Y:S01]  /*0570*/  UMOV UR5, 0x400 ;  /* 0x0000040000057882 */ /* 0x000fe20000000000 */
[----:B------:R-:W-:Y:S01]  /*0580*/  UMOV UR8, 0x1 ;  /* 0x0000000100087882 */ /* 0x000fe20000000000 */
[----:B------:R-:W-:Y:S01]  /*0590*/  UMOV UR6, 0x4 ;  /* 0x0000000400067882 */ /* 0x000fe20000000000 */
[----:B------:R-:W-:-:S04]  /*05a0*/  UIADD3 UR8, UPT, UPT, -UR8, 0x100000, URZ ;  /* 0x0010000008087890 */ /* 0x000fc8000fffe1ff */
[----:B------:R-:W-:Y:S02]  /*05b0*/  USHF.L.U32 UR9, UR8, 0xb, URZ ;  /* 0x0000000b08097899 */ /* 0x000fe400080006ff */
[----:B------:R-:W-:Y:S02]  /*05c0*/  USHF.L.U32 UR8, UR8, 0x1, URZ ;  /* 0x0000000108087899 */ /* 0x000fe400080006ff */
[----:B------:R-:W-:-:S04]  /*05d0*/  UIADD3 UR6, UPT, UPT, -UR6, 0x100000, URZ ;  /* 0x0010000006067890 */ /* 0x000fc8000fffe1ff */
[----:B------:R-:W-:Y:S02]  /*05e0*/  USHF.L.U32 UR7, UR6, 0xb, URZ ;  /* 0x0000000b06077899 */ /* 0x000fe400080006ff */
[----:B------:R-:W-:Y:S02]  /*05f0*/  USHF.L.U32 UR6, UR6, 0x1, URZ ;  /* 0x0000000106067899 */ /* 0x000fe400080006ff */
[----:B-1----:R-:W-:Y:S01]  /*0600*/  ULEA UR4, UR4, UR5, 0x18 ;  /* 0x0000000504047291 */ /* 0x002fe2000f8ec0ff */
[----:B------:R-:W1:Y:S11]  /*0610*/  FENCE.VIEW.ASYNC.S ;  /* 0x00000000000073c6 */ /* 0x000e760000000000 */
[----:B-1----:R1:W2:Y:S01]  /*0620*/  SYNCS.EXCH.64 URZ, [UR4], UR8 ;  /* 0x0000000804ff75b2 */ /* 0x0022a20008000100 */
[----:B------:R1:W3:Y:S01]  /*0630*/  SYNCS.EXCH.64 URZ, [UR4+0x68], UR6 ;  /* 0x0000680604ff75b2 */ /* 0x0002e20008000100 */
[----:B------:R1:W4:Y:S01]  /*0640*/  SYNCS.EXCH.64 URZ, [UR4+0x8], UR8 ;  /* 0x0000080804ff75b2 */ /* 0x0003220008000100 */
[----:B------:R1:W1:Y:S01]  /*0650*/  SYNCS.EXCH.64 URZ, [UR4+0x70], UR6 ;  /* 0x0000700604ff75b2 */ /* 0x0002620008000100 */
        /* <DEDUP_REMOVED lines=22> */
[----:B--234-:R-:W-:Y:S01]  /*07c0*/  NOP ;  /* 0x0000000000007918 */ /* 0x01cfe20000000000 */
.L_x_10:
[----:B-1----:R-:W-:Y:S05]  /*07d0*/  BSYNC.RECONVERGENT B0 ;  /* 0x0000000000007941 */ /* 0x002fea0003800200 */
.L_x_9:
[----:B------:R-:W1:Y:S01]  /*07e0*/  SHFL.IDX PT, R2, R80, RZ, 0x1f ;  /* 0x00001fff50027589 */ /* 0x000e6200000e0000 */
[----:B------:R-:W-:Y:S01]  /*07f0*/  NOP ;  /* 0x0000000000007918 */ /* 0x000fe20000000000 */
[----:B-1----:R-:W-:-:S13]  /*0800*/  ISETP.NE.AND P0, PT, R2, 0x1, PT ;  /* 0x000000010200780c */ /* 0x002fda0003f05270 */
[----:B------:R-:W-:Y:S05]  /*0810*/  @P0 BRA `(.L_x_11) ;  /* 0x0000000000400947 */ /* 0x000fea0003800000 */
        /* <DEDUP_REMOVED lines=9> */
[----:B------:R-:W-:Y:S01]  /*08b0*/  USHF.L.U32 UR6, UR6, 0x1, URZ ;  /* 0x0000000106067899 */ /* 0x000fe200080006ff */
[----:B------:R-:W-:Y:S01]  /*08c0*/  ELECT P0, URZ, PT ;  /* 0x0000000000ff782f */ /* 0x000fe20003800000 */
[----:B-1----:R-:W-:Y:S01]  /*08d0*/  ULEA UR4, UR4, UR5, 0x18 ;  /* 0x0000000504047291 */ /* 0x002fe2000f8ec0ff */
[----:B------:R-:W1:Y:S11]  /*08e0*/  FENCE.VIEW.ASYNC.S ;  /* 0x00000000000073c6 */ /* 0x000e760000000000 */
[----:B-1----:R1:W2:Y:S01]  /*08f0*/  SYNCS.EXCH.64 URZ, [UR4+0xd0], UR8 ;  /* 0x0000d00804ff75b2 */ /* 0x0022a20008000100 */
[----:B------:R1:W3:Y:S01]  /*0900*/  SYNCS.EXCH.64 URZ, [UR4+0xd8], UR6 ;  /* 0x0000d80604ff75b2 */ /* 0x0002e20008000100 */
[----:B------:R-:W-:Y:S01]  /*0910*/  NOP ;  /* 0x0000000000007918 */ /* 0x000fe20000000000 */
.L_x_11:
[----:B------:R-:W4:Y:S01]  /*0920*/  SHFL.IDX PT, R2, R80, RZ, 0x1f ;  /* 0x00001fff50027589 */ /* 0x000f2200000e0000 */
[----:B------:R-:W-:Y:S01]  /*0930*/  NOP ;  /* 0x0000000000007918 */ /* 0x000fe20000000000 */
[----:B----4-:R-:W-:-:S13]  /*0940*/  ISETP.NE.AND P0, PT, R2, 0x3, PT ;  /* 0x000000030200780c */ /* 0x010fda0003f05270 */
[----:B------:R-:W-:Y:S05]  /*0950*/  @P0 BRA `(.L_x_12) ;  /* 0x0000000000300947 */ /* 0x000fea0003800000 */
[----:B-1----:R-:W1:Y:S01]  /*0960*/  S2UR UR6, SR_CgaCtaId ;  /* 0x00000000000679c3 */ /* 0x002e620000008800 */
[----:B------:R-:W-:Y:S01]  /*0970*/  UMOV UR4, 0x400 ;  /* 0x0000040000047882 */ /* 0x000fe20000000000 */
[----:B------:R-:W-:Y:S01]  /*0980*/  UMOV UR5, 0x20 ;  /* 0x0000002000057882 */ /* 0x000fe20000000000 */
[----:B------:R-:W-:Y:S01]  /*0990*/  ELECT P0, URZ, PT ;  /* 0x0000000000ff782f */ /* 0x000fe20003800000 */
[----:B-1----:R-:W-:Y:S02]  /*09a0*/  ULEA UR6, UR6, UR4, 0x18 ;  /* 0x0000000406067291 */ /* 0x002fe4000f8ec0ff */
[----:B------:R-:W-:-:S04]  /*09b0*/  UIADD3 UR4, UPT, UPT, -UR5, 0x100000, URZ ;  /* 0x0010000005047890 */ /* 0x000fc8000fffe1ff */
[----:B------:R-:W-:Y:S02]  /*09c0*/  USHF.L.U32 UR5, UR4, 0xb, URZ ;  /* 0x0000000b04057899 */ /* 0x000fe400080006ff */
[----:B------:R-:W-:Y:S01]  /*09d0*/  USHF.L.U32 UR4, UR4, 0x1, URZ ;  /* 0x0000000104047899 */ /* 0x000fe200080006ff */
[----:B------:R-:W1:Y:S11]  /*09e0*/  FENCE.VIEW.ASYNC.S ;  /* 0x00000000000073c6 */ /* 0x000e760000000000 */
[----:B-1----:R4:W1:Y:S01]  /*09f0*/  SYNCS.EXCH.64 URZ, [UR6+0xe0], UR4 ;  /* 0x0000e00406ff75b2 */ /* 0x0028620008000100 */
[----:B------:R4:W1:Y:S02]  /*0a00*/  SYNCS.EXCH.64 URZ, [UR6+0xe8], UR4 ;  /* 0x0000e80406ff75b2 */ /* 0x0008640008000100 */
[----:B----4-:R-:W-:Y:S01]  /*0a10*/  NOP ;  /* 0x0000000000007918 */ /* 0x010fe20000000000 */
.L_x_12:
[----:B------:R-:W4:Y:S01]  /*0a20*/  SHFL.IDX PT, R2, R80, RZ, 0x1f ;  /* 0x00001fff50027589 */ /* 0x000f2200000e0000 */
[----:B------:R-:W-:Y:S01]  /*0a30*/  NOP ;  /* 0x0000000000007918 */ /* 0x000fe20000000000 */
[----:B----4-:R-:W-:-:S13]  /*0a40*/  ISETP.NE.AND P0, PT, R2, 0x4, PT ;  /* 0x000000040200780c */ /* 0x010fda0003f05270 */
[----:B------:R-:W-:Y:S05]  /*0a50*/  @P0 BRA `(.L_x_13) ;  /* 0x00000000004c0947 */ /* 0x000fea0003800000 */
[----:B-1----:R-:W1:Y:S01]  /*0a60*/  S2UR UR6, SR_CgaCtaId ;  /* 0x00000000000679c3 */ /* 0x002e620000008800 */
[----:B------:R-:W-:Y:S01]  /*0a70*/  UMOV UR4, 0x3a0 ;  /* 0x000003a000047882 */ /* 0x000fe20000000000 */
[----:B------:R-:W-:Y:S01]  /*0a80*/  UMOV UR5, 0x400 ;  /* 0x0000040000057882 */ /* 0x000fe20000000000 */
[----:B------:R-:W-:Y:S01]  /*0a90*/  USEL UR4, UR4, 0x320, UP3 ;  /* 0x0000032004047887 */ /* 0x000fe20009800000 */
[----:B------:R-:W-:Y:S01]  /*0aa0*/  UMOV UR8, 0x1 ;  /* 0x0000000100087882 */ /* 0x000fe20000000000 */
[----:B------:R-:W-:Y:S01]  /*0ab0*/  ELECT P0, URZ, PT ;  /* 0x0000000000ff782f */ /* 0x000fe20003800000 */
[----:B------:R-:W-:-:S04]  /*0ac0*/  UIADD3 UR8, UPT, UPT, -UR8, 0x100000, URZ ;  /* 0x0010000008087890 */ /* 0x000fc8000fffe1ff */
[----:B------:R-:W-:Y:S02]  /*0ad0*/  USHF.L.U32 UR9, UR8, 0xb, URZ ;  /* 0x0000000b08097899 */ /* 0x000fe400080006ff */
[----:B------:R-:W-:Y:S02]  /*0ae0*/  USHF.L.U32 UR8, UR8, 0x1, URZ ;  /* 0x0000000108087899 */ /* 0x000fe400080006ff */
[----:B-1----:R-:W-:Y:S02]  /*0af0*/  ULEA UR6, UR6, UR5, 0x18 ;  /* 0x0000000506067291 */ /* 0x002fe4000f8ec0ff */
[----:B------:R-:W-:-:S04]  /*0b00*/  UIADD3 UR4, UPT, UPT, -UR4, 0x100000, URZ ;  /* 0x0010000004047890 */ /* 0x000fc8000fffe1ff */
[----:B------:R-:W-:Y:S02]  /*0b10*/  USHF.L.U32 UR5, UR4, 0xb, URZ ;  /* 0x0000000b04057899 */ /* 0x000fe400080006ff */
[----:B------:R-:W-:Y:S01]  /*0b20*/  USHF.L.U32 UR4, UR4, 0x1, URZ ;  /* 0x0000000104047899 */ /* 0x000fe200080006ff */
[----:B------:R-:W1:Y:S03]  /*0b30*/  FENCE.VIEW.ASYNC.S ;  /* 0x00000000000073c6 */ /* 0x000e660000000000 */
[----:B-1----:R4:W1:Y:S08]  /*0b40*/  SYNCS.EXCH.64 URZ, [UR6+0xf0], UR8 ;  /* 0x0000f00806ff75b2 */ /* 0x0028700008000100 */
[----:B------:R4:W1:Y:S01]  /*0b50*/  SYNCS.EXCH.64 URZ, [UR6+0x100], UR4 ;  /* 0x0001000406ff75b2 */ /* 0x0008620008000100 */
[----:B------:R4:W1:Y:S01]  /*0b60*/  SYNCS.EXCH.64 URZ, [UR6+0xf8], UR8 ;  /* 0x0000f80806ff75b2 */ /* 0x0008620008000100 */
[----:B------:R4:W1:Y:S02]  /*0b70*/  SYNCS.EXCH.64 URZ, [UR6+0x108], UR4 ;  /* 0x0001080406ff75b2 */ /* 0x0008640008000100 */
[----:B----4-:R-:W-:Y:S01]  /*0b80*/  NOP ;  /* 0x0000000000007918 */ /* 0x010fe20000000000 */
.L_x_13:
[----:B------:R-:W4:Y:S01]  /*0b90*/  SHFL.IDX PT, R2, R80, RZ, 0x1f ;  /* 0x00001fff50027589 */ /* 0x000f2200000e0000 */
[----:B------:R-:W-:Y:S01]  /*0ba0*/  NOP ;  /* 0x0000000000007918 */ /* 0x000fe20000000000 */
[----:B----4-:R-:W-:-:S13]  /*0bb0*/  ISETP.NE.AND P0, PT, R2, 0x5, PT ;  /* 0x000000050200780c */ /* 0x010fda0003f05270 */
[----:B------:R-:W-:Y:S05]  /*0bc0*/  @P0 BRA `(.L_x_14) ;  /* 0x0000000000580947 */ /* 0x000fea0003800000 */
[----:B-1----:R-:W1:Y:S01]  /*0bd0*/  S2UR UR4, SR_CgaCtaId ;  /* 0x00000000000479c3 */ /* 0x002e620000008800 */
        /* <DEDUP_REMOVED lines=12> */
[----:B-1----:R4:W1:Y:S01]  /*0ca0*/  SYNCS.EXCH.64 URZ, [UR4+0x110], UR8 ;  /* 0x0001100804ff75b2 */ /* 0x0028620008000100 */
[----:B------:R4:W1:Y:S01]  /*0cb0*/  SYNCS.EXCH.64 URZ, [UR4+0x130], UR6 ;  /* 0x0001300604ff75b2 */ /* 0x0008620008000100 */
[----:B------:R4:W1:Y:S01]  /*0cc0*/  SYNCS.EXCH.64 URZ, [UR4+0x118], UR8 ;  /* 0x0001180804ff75b2 */ /* 0x0008620008000100 */
[----:B------:R4:W1:Y:S01]  /*0cd0*/  SYNCS.EXCH.64 URZ, [UR4+0x138], UR6 ;  /* 0x0001380604ff75b2 */ /* 0x0008620008000100 */
[----:B------:R4:W1:Y:S01]  /*0ce0*/  SYNCS.EXCH.64 URZ, [UR4+0x120], UR8 ;  /* 0x0001200804ff75b2 */ /* 0x0008620008000100 */
[----:B------:R4:W1:Y:S01]  /*0cf0*/  SYNCS.EXCH.64 URZ, [UR4+0x140], UR6 ;  /* 0x0001400604ff75b2 */ /* 0x0008620008000100 */
[----:B------:R4:W1:Y:S01]  /*0d00*/  SYNCS.EXCH.64 URZ, [UR4+0x128], UR8 ;  /* 0x0001280804ff75b2 */ /* 0x0008620008000100 */
[----:B------:R4:W1:Y:S02]  /*0d10*/  SYNCS.EXCH.64 URZ, [UR4+0x148], UR6 ;  /* 0x0001480604ff75b2 */ /* 0x0008640008000100 */
[----:B----4-:R-:W-:Y:S01]  /*0d20*/  NOP ;  /* 0x0000000000007918 */ /* 0x010fe20000000000 */
.L_x_14:
[----:B------:R-:W4:Y:S01]  /*0d30*/  SHFL.IDX PT, R2, R80, RZ, 0x1f ;  /* 0x00001fff50027589 */ /* 0x000f2200000e0000 */
[----:B------:R-:W1:Y:S01]  /*0d40*/  S2UR UR48, SR_CgaCtaId ;  /* 0x00000000003079c3 */ /* 0x000e620000008800 */
[----:B------:R-:W-:Y:S01]  /*0d50*/  NOP ;  /* 0x0000000000007918 */ /* 0x000fe20000000000 */
[----:B----4-:R-:W-:-:S13]  /*0d60*/  ISETP.NE.AND P0, PT, R2, 0x3, PT ;  /* 0x000000030200780c */ /* 0x010fda0003f05270 */
[----:B-1----:R-:W-:Y:S05]  /*0d70*/  @P0 BRA `(.L_x_15) ;  /* 0x0000000000340947 */ /* 0x002fea0003800000 */
[----:B------:R-:W-:Y:S01]  /*0d80*/  UMOV UR4, 0x400 ;  /* 0x0000040000047882 */ /* 0x000fe20000000000 */
[----:B------:R-:W-:Y:S01]  /*0d90*/  UMOV UR6, 0x20 ;  /* 0x0000002000067882 */ /* 0x000fe20000000000 */
[----:B------:R-:W-:Y:S02]  /*0da0*/  ULEA UR4, UR48, UR4, 0x18 ;  /* 0x0000000430047291 */ /* 0x000fe4000f8ec0ff */
[----:B------:R-:W-:-:S04]  /*0db0*/  UIADD3 UR6, UPT, UPT, -UR6, 0x100000, URZ ;  /* 0x0010000006067890 */ /* 0x000fc8000fffe1ff */
[----:B------:R-:W-:Y:S02]  /*0dc0*/  USHF.L.U32 UR7, UR6, 0xb, URZ ;  /* 0x0000000b06077899 */ /* 0x000fe400080006ff */
[----:B------:R-:W-:Y:S01]  /*0dd0*/  USHF.L.U32 UR6, UR6, 0x1, URZ ;  /* 0x0000000106067899 */ /* 0x000fe200080006ff */
[----:B------:R-:W-:Y:S01]  /*0de0*/  ELECT P0, URZ, PT ;  /* 0x0000000000ff782f */ /* 0x000fe20003800000 */
[----:B------:R-:W1:Y:S10]  /*0df0*/  FENCE.VIEW.ASYNC.S ;  /* 0x00000000000073c6 */ /* 0x000e740000000000 */
[----:B-1----:R1:W4:Y:S01]  /*0e00*/  SYNCS.EXCH.64 URZ, [UR4+0x150], UR6 ;  /* 0x0001500604ff75b2 */ /* 0x0023220008000100 */
[----:B------:R1:W1:Y:S01]  /*0e10*/  SYNCS.EXCH.64 URZ, [UR4+0x160], UR6 ;  /* 0x0001600604ff75b2 */ /* 0x0002620008000100 */
[----:B------:R1:W1:Y:S01]  /*0e20*/  SYNCS.EXCH.64 URZ, [UR4+0x158], UR6 ;  /* 0x0001580604ff75b2 */ /* 0x0002620008000100 */
[----:B------:R1:W1:Y:S01]  /*0e30*/  SYNCS.EXCH.64 URZ, [UR4+0x168], UR6 ;  /* 0x0001680604ff75b2 */ /* 0x0002620008000100 */
[----:B------:R-:W-:Y:S01]  /*0e40*/  NOP ;  /* 0x0000000000007918 */ /* 0x000fe20000000000 */
.L_x_15:
[----:B-1----:R-:W1:Y:S01]  /*0e50*/  LDCU UR4, c[0x0][0x36c] ;  /* 0x00006d80ff0477ac */ /* 0x002e620008000800 */
[----:B------:R-:W-:Y:S01]  /*0e60*/  ISETP.NE.OR P3, PT, R0, 0x2, !P3 ;  /* 0x000000020000780c */ /* 0x000fe20005f65670 */
[----:B------:R-:W-:Y:S01]  /*0e70*/  NOP ;  /* 0x0000000000007918 */ /* 0x000fe20000000000 */
[----:B------:R-:W-:Y:S01]  /*0e80*/  LOP3.LUT R0, R76, 0x1f, RZ, 0xc0, !PT ;  /* 0x0000001f4c007812 */ /* 0x000fe200078ec0ff */
[----:B------:R-:W-:Y:S02]  /*0e90*/  UISETP.NE.AND UP4, UPT, UR22, URZ, UPT ;  /* 0x000000ff1600728c */ /* 0x000fe4000bf85270 */
[----:B-1----:R-:W-:-:S09]  /*0ea0*/  UISETP.EQ.U32.AND UP5, UPT, UR4, 0x1, UPT ;  /* 0x000000010400788c */ /* 0x002fd2000bfa2070 */
[----:B------:R-:W-:Y:S05]  /*0eb0*/  BRA.U !UP5, `(.L_x_16) ;  /* 0x000000010d087547 */ /* 0x000fea000b800000 */
[----:B--234-:R-:W-:Y:S01]  /*0ec0*/  UCGABAR_ARV ;  /* 0x00000000000079c7 */ /* 0x01cfe20008000000 */
[----:B------:R-:W-:Y:S05]  /*0ed0*/  BRA `(.L_x_17) ;  /* 0x0000000000047947 */ /* 0x000fea0003800000 */
.L_x_16:
[----:B--234-:R-:W-:Y:S01]  /*0ee0*/  NOP ;  /* 0x0000000000007918 */ /* 0x01cfe20000000000 */
.L_x_17:
[----:B------:R-:W1:Y:S01]  /*0ef0*/  S2UR UR7, SR_CTAID.X ;  /* 0x00000000000779c3 */ /* 0x000e620000002500 */
[----:B------:R-:W-:-:S05]  /*0f00*/  CS2R.32 R3, SR_CgaSize ;  /* 0x0000000000037805 */ /* 0x000fca0000008a00 */
[----:B------:R-:W-:-:S05]  /*0f10*/  IMAD R3, R3, -0xa0, RZ ;  /* 0xffffff6003037824 */ /* 0x000fca00078e02ff */
[----:B------:R-:W-:-:S14]  /*0f20*/  R2UR UR5, R3 ;  /* 0x00000000030572ca */ /* 0x000fdc00000e0000 */
[----:B------:R-:W2:Y:S01]  /*0f30*/  LDCU UR5, c[0x0][UR5+0x2b0] ;  /* 0x00005600050577ac */ /* 0x000ea20008000800 */
[----:B------:R-:W-:-:S05]  /*0f40*/  CS2R.32 R3, SR_CgaSize ;  /* 0x0000000000037805 */ /* 0x000fca0000008a00 */
[----:B------:R-:W-:-:S05]  /*0f50*/  IMAD R3, R3, -0xa0, RZ ;  /* 0xffffff6003037824 */ /* 0x000fca00078e02ff */
[----:B------:R-:W-:-:S14]  /*0f60*/  R2UR UR4, R3 ;  /* 0x00000000030472ca */ /* 0x000fdc00000e0000 */
[----:B------:R-:W3:Y:S01]  /*0f70*/  LDCU UR4, c[0x0][UR4+0x2b4] ;  /* 0x00005680040477ac */ /* 0x000ee20008000800 */
[----:B------:R-:W4:Y:S01]  /*0f80*/  S2UR UR8, SR_CTAID.Y ;  /* 0x00000000000879c3 */ /* 0x000f220000002600 */
[----:B------:R-:W3:Y:S01]  /*0f90*/  LDCU UR23, c[0x0][0xb24] ;  /* 0x00016480ff1777ac */ /* 0x000ee20008000800 */
[----:B------:R-:W-:-:S05]  /*0fa0*/  CS2R.32 R3, SR_CgaSize ;  /* 0x0000000000037805 */ /* 0x000fca0000008a00 */
[----:B------:R-:W-:-:S05]  /*0fb0*/  IMAD R3, R3, -0xa0, RZ ;  /* 0xffffff6003037824 */ /* 0x000fca00078e02ff */
[----:B------:R-:W-:-:S14]  /*0fc0*/  R2UR UR60, R3 ;  /* 0x00000000033c72ca */ /* 0x000fdc00000e0000 */
[----:B------:R-:W3:Y:S01]  /*0fd0*/  LDCU UR60, c[0x0][UR60+0x2a0] ;  /* 0x000054003c3c77ac */ /* 0x000ee20008000800 */
[----:B------:R-:W1:Y:S01]  /*0fe0*/  S2UR UR36, SR_CTAID.Z ;  /* 0x00000000002479c3 */ /* 0x000e620000002700 */
[----:B------:R-:W-:-:S05]  /*0ff0*/  CS2R.32 R3, SR_CgaSize ;  /* 0x0000000000037805 */ /* 0x000fca0000008a00 */
[----:B------:R-:W-:-:S05]  /*1000*/  IMAD R3, R3, -0xa0, RZ ;  /* 0xffffff6003037824 */ /* 0x000fca00078e02ff */
[----:B------:R-:W-:-:S14]  /*1010*/  R2UR UR57, R3 ;  /* 0x00000000033972ca */ /* 0x000fdc00000e0000 */
[----:B------:R-:W3:Y:S01]  /*1020*/  LDCU UR57, c[0x0][UR57+0x2a4] ;  /* 0x00005480393977ac */ /* 0x000ee20008000800 */
[----:B------:R-:W3:Y:S01]  /*1030*/  LDCU UR40, c[0x0][0xb24] ;  /* 0x00016480ff2877ac */ /* 0x000ee20008000800 */
[----:B-1----:R-:W-:Y:S01]  /*1040*/  I2FP.F32.U32 R3, UR7 ;  /* 0x0000000700037c45 */ /* 0x002fe20008201000 */
[----:B------:R-:W1:Y:S04]  /*1050*/  LDCU UR26, c[0x0][0xb30] ;  /* 0x00016600ff1a77ac */ /* 0x000e680008000800 */
[----:B--2---:R-:W-:Y:S01]  /*1060*/  FMUL R3, R3, UR5 ;  /* 0x0000000503037c20 */ /* 0x004fe20008400000 */
[----:B------:R-:W-:Y:S01]  /*1070*/  USHF.L.U32 UR24, UR48, 0xb, URZ ;  /* 0x0000000b30187899 */ /* 0x000fe200080006ff */
[----:B----4-:R-:W-:Y:S01]  /*1080*/  I2FP.F32.U32 R2, UR8 ;  /* 0x0000000800027c45 */ /* 0x010fe20008201000 */
[----:B---3--:R-:W-:-:S03]  /*1090*/  UISETP.GE.AND UP2, UPT, UR23, 0x1, UPT ;  /* 0x000000011700788c */ /* 0x008fc6000bf46270 */
[----:B------:R-:W2:Y:S01]  /*10a0*/  F2I.U32.TRUNC.NTZ R3, R3 ;  /* 0x0000000300037305 */ /* 0x000ea2000020f000 */
[----:B------:R-:W-:Y:S01]  /*10b0*/  UMOV UR46, UR7 ;  /* 0x00000007002e7c82 */ /* 0x000fe20008000000 */
[----:B------:R-:W-:Y:S01]  /*10c0*/  FMUL R2, R2, UR4 ;  /* 0x0000000402027c20 */ /* 0x000fe20008400000 */
[----:B------:R-:W-:-:S05]  /*10d0*/  UMOV UR45, UR8 ;  /* 0x00000008002d7c82 */ /* 0x000fca0008000000 */
[----:B------:R-:W3:Y:S01]  /*10e0*/  F2I.U32.TRUNC.NTZ R2, R2 ;  /* 0x0000000200027305 */ /* 0x000ee2000020f000 */
[----:B--2---:R-:W-:Y:S02]  /*10f0*/  R2UR UR4, R3 ;  /* 0x00000000030472ca */ /* 0x004fe400000e0000 */
[----:B---3--:R-:W-:Y:S02]  /*1100*/  R2UR UR6, R2 ;  /* 0x00000000020672ca */ /* 0x008fe400000e0000 */
[----:B------:R-:W-:-:S09]  /*1110*/  PRMT R2, RZ, 0x7610, R2 ;  /* 0x00007610ff027816 */ /* 0x000fd20000000002 */
[----:B------:R-:W-:-:S04]  /*1120*/  UIADD3 UR5, UPT, UPT, -UR4, URZ, URZ ;  /* 0x000000ff04057290 */ /* 0x000fc8000fffe1ff */
[----:B------:R-:W-:Y:S02]  /*1130*/  UIMAD UR60, UR60, UR5, UR7 ;  /* 0x000000053c3c72a4 */ /* 0x000fe4000f8e0207 */
[----:B------:R-:W-:-:S04]  /*1140*/  UIADD3 UR4, UPT, UPT, -UR6, URZ, URZ ;  /* 0x000000ff06047290 */ /* 0x000fc8000fffe1ff */
[----:B------:R-:W-:Y:S01]  /*1150*/  UIMAD UR57, UR57, UR4, UR8 ;  /* 0x00000004393972a4 */ /* 0x000fe2000f8e0208 */
[----:B-1----:R-:W-:Y:S11]  /*1160*/  BRA.U UP4, `(.L_x_18) ;  /* 0x0000000104407547 */ /* 0x002ff6000b800000 */
[----:B------:R-:W-:Y:S02]  /*1170*/  UISETP.NE.AND UP0, UPT, UR57, URZ, UPT ;  /* 0x000000ff3900728c */ /* 0x000fe4000bf05270 */
[----:B------:R-:W-:Y:S02]  /*1180*/  UISETP.NE.AND UP1, UPT, UR57, 0x1, UPT ;  /* 0x000000013900788c */ /* 0x000fe4000bf25270 */
[----:B------:R-:W-:Y:S02]  /*1190*/  UISETP.EQ.OR UP0, UPT, UR60, URZ, !UP0 ;  /* 0x000000ff3c00728c */ /* 0x000fe4000c702670 */
[----:B------:R-:W-:Y:S02]  /*11a0*/  USEL UR5, URZ, 0x2, UP1 ;  /* 0x00000002ff057887 */ /* 0x000fe40008800000 */
[----:B------:R-:W-:Y:S02]  /*11b0*/  USEL UR8, URZ, 0x1, !UP0 ;  /* 0x00000001ff087887 */ /* 0x000fe4000c000000 */
[----:B------:R-:W-:-:S02]  /*11c0*/  UISETP.NE.AND UP0, UPT, UR57, 0x2, UPT ;  /* 0x000000023900788c */ /* 0x000fc4000bf05270 */
[----:B------:R-:W-:Y:S02]  /*11d0*/  UISETP.NE.AND UP1, UPT, UR57, 0x3, UPT ;  /* 0x000000033900788c */ /* 0x000fe4000bf25270 */
[----:B------:R-:W-:Y:S02]  /*11e0*/  USEL UR4, URZ, 0x4, UP0 ;  /* 0x00000004ff047887 */ /* 0x000fe40008000000 */
[----:B------:R-:W-:Y:S02]  /*11f0*/  UISETP.NE.AND UP0, UPT, UR60, URZ, UPT ;  /* 0x000000ff3c00728c */ /* 0x000fe4000bf05270 */
[----:B------:R-:W-:Y:S02]  /*1200*/  USEL UR6, URZ, 0x8, UP1 ;  /* 0x00000008ff067887 */ /* 0x000fe40008800000 */
[----:B------:R-:W-:Y:S02]  /*1210*/  USEL UR7, UR5, 0x2, UP0 ;  /* 0x0000000205077887 */ /* 0x000fe40008000000 */
[----:B------:R-:W-:-:S02]  /*1220*/  USEL UR4, UR4, 0x4, UP0 ;  /* 0x0000000404047887 */ /* 0x000fc40008000000 */
[----:B------:R-:W-:Y:S02]  /*1230*/  USEL UR5, UR6, 0x8, UP0 ;  /* 0x0000000806057887 */ /* 0x000fe40008000000 */
[----:B------:R-:W-:-:S04]  /*1240*/  UIADD3 UR4, UPT, UPT, UR4, UR7, UR8 ;  /* 0x0000000704047290 */ /* 0x000fc8000fffe008 */
[----:B------:R-:W-:-:S06]  /*1250*/  UIADD3 UR4, UPT, UPT, UR4, UR5, URZ ;  /* 0x0000000504047290 */ /* 0x000fcc000fffe0ff */
[----:B------:R-:W-:Y:S02]  /*1260*/  MOV R2, UR4 ;  /* 0x0000000400027c02 */ /* 0x000fe40008000f00 */
.L_x_18:
[----:B------:R-:W-:Y:S05]  /*1270*/  BRA.U !UP2, `(.L_x_19) ;  /* 0x000000010ad47547 */ /* 0x000fea000b800000 */
[----:B------:R-:W1:Y:S01]  /*1280*/  LDCU.128 UR12, c[0x0][0xb10] ;  /* 0x00016200ff0c77ac */ /* 0x000e620008000c00 */
[----:B------:R-:W2:Y:S01]  /*1290*/  LDCU UR6, c[0x0][0x370] ;  /* 0x00006e00ff0677ac */ /* 0x000ea20008000800 */
[----:B------:R-:W3:Y:S01]  /*12a0*/  LDCU UR5, c[0x0][0x374] ;  /* 0x00006e80ff0577ac */ /* 0x000ee20008000800 */
[----:B------:R-:W4:Y:S01]  /*12b0*/  LDCU UR25, c[0x0][0xb0c] ;  /* 0x00016180ff1977ac */ /* 0x000f220008000800 */
[----:B------:R-:W4:Y:S01]  /*12c0*/  LDCU UR4, c[0x0][0xb20] ;  /* 0x00016400ff0477ac */ /* 0x000f220008000800 */
[----:B------:R-:W4:Y:S01]  /*12d0*/  LDCU.64 UR8, c[0x0][0xb28] ;  /* 0x00016500ff0877ac */ /* 0x000f220008000a00 */
[----:B-1----:R-:W-:Y:S02]  /*12e0*/  UISETP.NE.AND UP0, UPT, UR14, 0x1, UPT ;  /* 0x000000010e00788c */ /* 0x002fe4000bf05270 */
[----:B---3--:R-:W-:Y:S02]  /*12f0*/  UIMAD.WIDE.U32 UR10, UR5, UR15, URZ ;  /* 0x0000000f050a72a5 */ /* 0x008fe4000f8e00ff */
[----:B--2---:R-:W-:-:S02]  /*1300*/  UIMAD.WIDE.U32 UR18, UR6, UR12, URZ ;  /* 0x0000000c061272a5 */ /* 0x004fc4000f8e00ff */
[----:B----4-:R-:W-:Y:S02]  /*1310*/  UISETP.NE.AND UP1, UPT, UR25, 0x1, UPT ;  /* 0x000000011900788c */ /* 0x010fe4000bf25270 */
[----:B------:R-:W-:Y:S01]  /*1320*/  UISETP.NE.AND UP2, UPT, UR23, 0x1, UPT ;  /* 0x000000011700788c */ /* 0x000fe2000bf45270 */
[----:B------:R-:W-:Y:S02]  /*1330*/  UMOV UR10, UR11 ;  /* 0x0000000b000a7c82 */ /* 0x000fe40008000000 */
[----:B------:R-:W-:Y:S01]  /*1340*/  UMOV UR18, UR19 ;  /* 0x0000001300127c82 */ /* 0x000fe20008000000 */
[----:B------:R-:W-:Y:S02]  /*1350*/  @UP0 USHF.R.U32.HI UR5, URZ, UR4, UR10 ;  /* 0x00000004ff050299 */ /* 0x000fe4000801160a */
[----:B------:R-:W-:Y:S02]  /*1360*/  UIMAD.WIDE.U32 UR20, UR45, UR15, URZ ;  /* 0x0000000f2d1472a5 */ /* 0x000fe4000f8e00ff */
[----:B------:R-:W-:-:S02]  /*1370*/  UIMAD.WIDE.U32 UR10, UR5, UR8, URZ ;  /* 0x00000008050a72a5 */ /* 0x000fc4000f8e00ff */
[----:B------:R-:W-:Y:S02]  /*1380*/  @UP1 USHF.R.U32.HI UR6, URZ, UR13, UR18 ;  /* 0x0000000dff061299 */ /* 0x000fe40008011612 */
[----:B------:R-:W-:Y:S02]  /*1390*/  UIMAD.WIDE.U32 UR16, UR46, UR12, URZ ;  /* 0x0000000c2e1072a5 */ /* 0x000fe4000f8e00ff */
[----:B------:R-:W-:Y:S01]  /*13a0*/  UIMAD.WIDE.U32 UR18, UR6, UR8, URZ ;  /* 0x00000008061272a5 */ /* 0x000fe2000f8e00ff */
[----:B------:R-:W-:Y:S01]  /*13b0*/  UMOV UR20, UR21 ;  /* 0x0000001500147c82 */ /* 0x000fe20008000000 */
[----:B------:R-:W-:Y:S01]  /*13c0*/  UMOV UR10, UR11 ;  /* 0x0000000b000a7c82 */ /* 0x000fe20008000000 */
[----:B------:R-:W-:Y:S02]  /*13d0*/  USHF.R.U32.HI UR20, URZ, UR4, UR20 ;  /* 0x00000004ff147299 */ /* 0x000fe40008011614 */
[----:B------:R-:W-:Y:S02]  /*13e0*/  @UP2 USHF.R.U32.HI UR5, URZ, UR9, UR10 ;  /* 0x00000009ff052299 */ /* 0x000fe4000801160a */
[----:B------:R-:W-:Y:S01]  /*13f0*/  UMOV UR7, UR19 ;  /* 0x0000001300077c82 */ /* 0x000fe20008000000 */
[----:B------:R-:W-:Y:S01]  /*1400*/  UMOV UR16, UR17 ;  /* 0x0000001100107c82 */ /* 0x000fe20008000000 */
[----:B------:R-:W-:-:S02]  /*1410*/  @UP2 USHF.R.U32.HI UR6, URZ, UR9, UR7 ;  /* 0x00000009ff062299 */ /* 0x000fc40008011607 */
[----:B------:R-:W-:Y:S02]  /*1420*/  USHF.R.U32.HI UR13, URZ, UR13, UR16 ;  /* 0x0000000dff0d7299 */ /* 0x000fe40008011610 */
[----:B------:R-:W-:Y:S02]  /*1430*/  USEL UR4, UR45, UR20, !UP0 ;  /* 0x000000142d047287 */ /* 0x000fe4000c000000 */
[----:B------:R-:W-:Y:S02]  /*1440*/  UIMAD UR7, UR5, UR23, URZ ;  /* 0x00000017050772a4 */ /* 0x000fe4000f8e02ff */
[----:B------:R-:W-:Y:S02]  /*1450*/  USEL UR5, UR46, UR13, !UP1 ;  /* 0x0000000d2e057287 */ /* 0x000fe4000c800000 */
[----:B------:R-:W-:Y:S02]  /*1460*/  UIMAD UR12, UR6, UR23, URZ ;  /* 0x00000017060c72a4 */ /* 0x000fe4000f8e02ff */
[----:B------:R-:W-:-:S02]  /*1470*/  UISETP.GE.AND UP0, UPT, UR4, UR7, UPT ;  /* 0x000000070400728c */ /* 0x000fc4000bf06270 */
[----:B------:R-:W-:Y:S02]  /*1480*/  UIMAD.WIDE.U32 UR10, UR4, UR8, URZ ;  /* 0x00000008040a72a5 */ /* 0x000fe4000f8e00ff */
[----:B------:R-:W-:Y:S02]  /*1490*/  UISETP.GE.OR UP0, UPT, UR5, UR12, UP0 ;  /* 0x0000000c0500728c */ /* 0x000fe40008706670 */
[----:B------:R-:W-:Y:S02]  /*14a0*/  UIMAD.WIDE.U32 UR12, UR5, UR8, URZ ;  /* 0x00000008050c72a5 */ /* 0x000fe4000f8e00ff */
[----:B------:R-:W-:Y:S01]  /*14b0*/  UIADD3 UR10, UPT, UPT, -UR4, URZ, URZ ;  /* 0x000000ff040a7290 */ /* 0x000fe2000fffe1ff */
[----:B------:R-:W-:Y:S01]  /*14c0*/  UMOV UR8, UR11 ;  /* 0x0000000b00087c82 */ /* 0x000fe20008000000 */
[----:B------:R-:W-:Y:S02]  /*14d0*/  UIADD3 UR11, UPT, UPT, -UR5, URZ, URZ ;  /* 0x000000ff050b7290 */ /* 0x000fe4000fffe1ff */
[----:B------:R-:W-:-:S03]  /*14e0*/  USHF.R.U32.HI UR8, URZ, UR9, UR8 ;  /* 0x00000009ff087299 */ /* 0x000fc60008011608 */
[----:B------:R-:W-:Y:S01]  /*14f0*/  @!UP0 UMOV UR7, UR13 ;  /* 0x0000000d00078c82 */ /* 0x000fe20008000000 */
[----:B------:R-:W-:Y:S02]  /*1500*/  UIMAD UR45, UR14, UR10, UR45 ;  /* 0x0000000a0e2d72a4 */ /* 0x000fe4000f8e022d */
[----:B------:R-:W-:Y:S02]  /*1510*/  USEL UR8, UR4, UR8, !UP2 ;  /* 0x0000000804087287 */ /* 0x000fe4000d000000 */
[----:B------:R-:W-:Y:S02]  /*1520*/  @!UP0 USHF.R.U32.HI UR7, URZ, UR9, UR7 ;  /* 0x00000009ff078299 */ /* 0x000fe40008011607 */
[----:B------:R-:W-:Y:S02]  /*1530*/  UIADD3 UR9, UPT, UPT, -UR8, URZ, URZ ;  /* 0x000000ff08097290 */ /* 0x000fe4000fffe1ff */
[----:B------:R-:W-:Y:S02]  /*1540*/  @!UP0 USEL UR7, UR5, UR7, !UP2 ;  /* 0x0000000705078287 */ /* 0x000fe4000d000000 */
[----:B------:R-:W-:-:S02]  /*1550*/  UIMAD UR9, UR23, UR9, UR4 ;  /* 0x00000009170972a4 */ /* 0x000fc4000f8e0204 */
[----:B------:R-:W-:Y:S02]  /*1560*/  @!UP0 UIADD3 UR8, UPT, UPT, UR8, -UR7, URZ ;  /* 0x8000000708088290 */ /* 0x000fe4000fffe0ff */
[----:B------:R-:W-:Y:S02]  /*1570*/  @!UP0 UIMAD UR6, UR9, UR6, UR7 ;  /* 0x00000006090682a4 */ /* 0x000fe4000f8e0207 */
[----:B------:R-:W-:Y:S02]  /*1580*/  @!UP0 UIMAD UR4, UR8, UR23, UR5 ;  /* 0x00000017080482a4 */ /* 0x000fe4000f8e0205 */
[----:B------:R-:W-:Y:S02]  /*1590*/  UIMAD UR46, UR25, UR11, UR46 ;  /* 0x0000000b192e72a4 */ /* 0x000fe4000f8e022e */
[----:B------:R-:W-:Y:S01]  /*15a0*/  UIMAD UR45, UR4, UR14, UR45 ;  /* 0x0000000e042d72a4 */ /* 0x000fe2000f8e022d */
[----:B------:R-:W-:Y:S02]  /*15b0*/  @!UP0 UMOV UR5, UR6 ;  /* 0x0000000600058c82 */ /* 0x000fe40008000000 */
[----:B------:R-:W-:-:S12]  /*15c0*/  UIMAD UR46, UR5, UR25, UR46 ;  /* 0x00000019052e72a4 */ /* 0x000fd8000f8e022e */
.L_x_19:
[----:B------:R-:W-:Y:S02]  /*15d0*/  UISETP.NE.AND UP1, UPT, UR26, 0x1, UPT ;  /* 0x000000011a00788c */ /* 0x000fe4000bf25270 */
[----:B------:R-:W-:Y:S02]  /*15e0*/  UISETP.NE.AND UP0, UPT, UR22, 0x2, UPT ;  /* 0x000000021600788c */ /* 0x000fe4000bf05270 */
[----:B------:R-:W-:-:S05]  /*15f0*/  ULOP3.LUT UR21, UR24, 0x1800, URZ, 0xc0, !UPT ;  /* 0x0000180018157892 */ /* 0x000fca000f8ec0ff */
[----:B------:R-:W-:Y:S07]  /*1600*/  BRA.U UP1, `(.L_x_20) ;  /* 0x0000000101447547 */ /* 0x000fee000b800000 */
[----:B------:R-:W1:Y:S01]  /*1610*/  LDCU.128 UR8, c[0x0][0xb10] ;  /* 0x00016200ff0877ac */ /* 0x000e620008000c00 */
[----:B------:R-:W2:Y:S01]  /*1620*/  LDCU UR12, c[0x0][0xb0c] ;  /* 0x00016180ff0c77ac */ /* 0x000ea20008000800 */
[----:B------:R-:W3:Y:S01]  /*1630*/  LDCU UR13, c[0x0][0xb20] ;  /* 0x00016400ff0d77ac */ /* 0x000ee20008000800 */
[----:B-1----:R-:W-:Y:S02]  /*1640*/  UIMAD.WIDE.U32 UR6, UR46, UR8, URZ ;  /* 0x000000082e0672a5 */ /* 0x002fe4000f8e00ff */
[----:B------:R-:W-:Y:S02]  /*1650*/  UIMAD.WIDE.U32 UR4, UR45, UR11, URZ ;  /* 0x0000000b2d0472a5 */ /* 0x000fe4000f8e00ff */
[----:B--2---:R-:W-:Y:S02]  /*1660*/  UISETP.NE.AND UP2, UPT, UR12, 0x1, UPT ;  /* 0x000000010c00788c */ /* 0x004fe4000bf45270 */
[----:B------:R-:W-:Y:S01]  /*1670*/  UISETP.NE.AND UP1, UPT, UR10, 0x1, UPT ;  /* 0x000000010a00788c */ /* 0x000fe2000bf25270 */
[----:B------:R-:W-:-:S02]  /*1680*/  UMOV UR6, UR7 ;  /* 0x0000000700067c82 */ /* 0x000fc40008000000 */
[----:B------:R-:W-:Y:S01]  /*1690*/  UMOV UR4, UR5 ;  /* 0x0000000500047c82 */ /* 0x000fe20008000000 */
[----:B------:R-:W-:Y:S02]  /*16a0*/  USHF.R.U32.HI UR6, URZ, UR9, UR6 ;  /* 0x00000009ff067299 */ /* 0x000fe40008011606 */
[----:B---3--:R-:W-:Y:S02]  /*16b0*/  USHF.R.U32.HI UR4, URZ, UR13, UR4 ;  /* 0x0000000dff047299 */ /* 0x008fe40008011604 */
[----:B------:R-:W-:Y:S02]  /*16c0*/  USEL UR5, UR46, UR6, !UP2 ;  /* 0x000000062e057287 */ /* 0x000fe4000d000000 */
[----:B------:R-:W-:-:S04]  /*16d0*/  USEL UR4, UR45, UR4, !UP1 ;  /* 0x000000042d047287 */ /* 0x000fc8000c800000 */
[----:B------:R-:W-:Y:S02]  /*16e0*/  UIADD3 UR6, UPT, UPT, UR5, -UR4, URZ ;  /* 0x8000000405067290 */ /* 0x000fe4000fffe0ff */
[----:B------:R-:W-:Y:S02]  /*16f0*/  UIADD3 UR4, UPT, UPT, -UR5, UR4, URZ ;  /* 0x0000000405047290 */ /* 0x000fe4000fffe1ff */
[----:B------:R-:W-:Y:S02]  /*1700*/  UIMAD UR45, UR6, UR10, UR45 ;  /* 0x0000000a062d72a4 */ /* 0x000fe4000f8e022d */
[----:B------:R-:W-:-:S12]  /*1710*/  UIMAD UR46, UR4, UR12, UR46 ;  /* 0x0000000c042e72a4 */ /* 0x000fd8000f8e022e */
.L_x_20:
[----:B------:R-:W-:Y:S05]  /*1720*/  BRA.U !UP5, `(.L_x_21) ;  /* 0x000000010d0c7547 */ /* 0x000fea000b800000 */
[----:B------:R-:W-:Y:S01]  /*1730*/  UCGABAR_WAIT ;  /* 0x0000000000007dc7 */ /* 0x000fe20008000000 */
[----:B------:R-:W-:Y:S01]  /*1740*/  CCTL.IVALL ;  /* 0x00000000ff00798f */ /* 0x000fe20002000000 */
[----:B------:R-:W-:Y:S05]  /*1750*/  BRA `(.L_x_22) ;  /* 0x0000000000047947 */ /* 0x000fea0003800000 */
.L_x_21:
[----:B------:R-:W-:Y:S06]  /*1760*/  BAR.SYNC.DEFER_BLOCKING 0x0 ;  /* 0x0000000000007b1d */ /* 0x000fec0000010000 */
.L_x_22:
[----:B------:R-:W-:Y:S05]  /*1770*/  BRA.U UP0, `(.L_x_23) ;  /* 0x0000001900007547 */ /* 0x000fea000b800000 */
[----:B------:R-:W1:Y:S01]  /*1780*/  LDCU UR6, c[0x0][0x38c] ;  /* 0x00007180ff0677ac */ /* 0x000e620008000800 */
[----:B------:R-:W-:Y:S01]  /*1790*/  PLOP3.LUT P1, PT, PT, PT, UP3, 0x80, 0x8 ;  /* 0x000000000008781c */ /* 0x000fe20003f2f038 */
[----:B------:R-:W-:Y:S01]  /*17a0*/  IMAD.MOV.U32 R12, RZ, RZ, 0x1 ;  /* 0x00000001ff0c7424 */ /* 0x000fe200078e00ff */
[----:B------:R-:W-:Y:S01]  /*17b0*/  ISETP.EQ.OR P2, PT, R0, RZ, P3 ;  /* 0x000000ff0000720c */ /* 0x000fe20001f42670 */
[----:B------:R-:W-:Y:S01]  /*17c0*/  UISETP.NE.AND UP1, UPT, UR22, URZ, UPT ;  /* 0x000000ff1600728c */ /* 0x000fe2000bf25270 */
[----:B------:R-:W-:Y:S02]  /*17d0*/  PLOP3.LUT P1, PT, P1, PT, PT, 0x8, 0x80 ;  /* 0x000000000080781c */ /* 0x000fe40000f2e170 */
[----:B------:R-:W-:Y:S01]  /*17e0*/  CS2R R10, SRZ ;  /* 0x00000000000a7805 */ /* 0x000fe2000001ff00 */
[----:B------:R-:W-:Y:S01]  /*17f0*/  IMAD.MOV.U32 R9, RZ, RZ, RZ ;  /* 0x000000ffff097224 */ /* 0x000fe200078e00ff */
[----:B------:R-:W2:Y:S01]  /*1800*/  LDCU UR39, c[0x0][0x370] ;  /* 0x00006e00ff2777ac */ /* 0x000ea20008000800 */
[----:B------:R-:W-:Y:S01]  /*1810*/  IMAD.MOV.U32 R8, RZ, RZ, 0x1 ;  /* 0x00000001ff087424 */ /* 0x000fe200078e00ff */
[----:B------:R-:W3:Y:S01]  /*1820*/  LDCU.64 UR28, c[0x0][0x348] ;  /* 0x00006900ff1c77ac */ /* 0x000ee20008000a00 */
[----:B------:R-:W-:-:S02]  /*1830*/  USHF.R.U32.HI UR44, URZ, 0x7, UR21 ;  /* 0x00000007ff2c7899 */ /* 0x000fc40008011615 */
[----:B-1----:R-:W-:Y:S02]  /*1840*/  UIADD3 UR5, UPT, UPT, UR6, 0x7f, URZ ;  /* 0x0000007f06057890 */ /* 0x002fe4000fffe0ff */
[----:B------:R-:W-:Y:S02]  /*1850*/  UIADD3 UR47, UPT, UPT, UR6, 0xfe, URZ ;  /* 0x000000fe062f7890 */ /* 0x000fe4000fffe0ff */
[----:B------:R-:W-:Y:S01]  /*1860*/  USHF.R.S32.HI UR4, URZ, 0x1f, UR5 ;  /* 0x0000001fff047899 */ /* 0x000fe20008011405 */
[----:B------:R-:W1:Y:S03]  /*1870*/  LDCU UR38, c[0x0][0x374] ;  /* 0x00006e80ff2677ac */ /* 0x000e660008000800 */
[----:B------:R-:W-:Y:S02]  /*1880*/  ULEA.HI UR4, UR4, UR5, URZ, 0x7 ;  /* 0x0000000504047291 */ /* 0x000fe4000f8f38ff */
[----:B------:R-:W-:-:S02]  /*1890*/  USEL UR25, UR34, 0x2, UP1 ;  /* 0x0000000222197887 */ /* 0x000fc40008800000 */
[----:B------:R-:W-:Y:S02]  /*18a0*/  USHF.R.S32.HI UR42, URZ, 0x7, UR4 ;  /* 0x00000007ff2a7899 */ /* 0x000fe40008011404 */
[----:B------:R-:W-:Y:S02]  /*18b0*/  UIADD3 UR4, UPT, UPT, UR6, -0x1, URZ ;  /* 0xffffffff06047890 */ /* 0x000fe4000fffe0ff */
[----:B------:R-:W-:Y:S02]  /*18c0*/  UISETP.LT.U32.AND UP0, UPT, UR42, 0xd, UPT ;  /* 0x0000000d2a00788c */ /* 0x000fe4000bf01070 */
[----:B------:R-:W-:Y:S02]  /*18d0*/  UISETP.GE.U32.AND UP2, UPT, UR4, -0xff, UPT ;  /* 0xffffff010400788c */ /* 0x000fe4000bf46070 */
[----:B------:R-:W-:Y:S01]  /*18e0*/  USEL UR41, UR42, 0xd, UP0 ;  /* 0x0000000d2a297887 */ /* 0x000fe20008000000 */
[----:B------:R-:W-:-:S03]  /*18f0*/  UMOV UR5, URZ ;  /* 0x000000ff00057c82 */ /* 0x000fc60008000000 */
[----:B------:R-:W-:Y:S02]  /*1900*/  UIADD3 UR24, UPT, UPT, UR41, -0x1, URZ ;  /* 0xffffffff29187890 */ /* 0x000fe4000fffe0ff */
[----:B------:R-:W-:-:S03]  /*1910*/  UIADD3 UR43, UPT, UPT, UR42, -UR41, URZ ;  /* 0x800000292a2b7290 */ /* 0x000fc6000fffe0ff */
[----:B------:R-:W-:-:S04]  /*1920*/  @UP2 UIADD3 UR24, UPT, UPT, UR41, URZ, URZ ;  /* 0x000000ff29182290 */ /* 0x000fc8000fffe0ff */
[----:B-123--:R-:W-:-:S12]  /*1930*/  UIADD3 UR24, UPT, UPT, UR24, 0x1, URZ ;  /* 0x0000000118187890 */ /* 0x00efd8000fffe0ff */
.L_x_43:
[----:B------:R-:W-:Y:S01]  /*1940*/  UISETP.NE.AND UP0, UPT, UR48, URZ, UPT ;  /* 0x000000ff3000728c */ /* 0x000fe2000bf05270 */
[----:B------:R-:W1:Y:S08]  /*1950*/  S2UR UR48, SR_CgaCtaId ;  /* 0x00000000003079c3 */ /* 0x000e700000008800 */
[----:B------:R-:W-:Y:S05]  /*1960*/  BRA.U UP0, `(.L_x_24) ;  /* 0x0000000100347547 */ /* 0x000fea000b800000 */
[----:B------:R-:W2:Y:S01]  /*1970*/  S2R R0, SR_CgaCtaId ;  /* 0x0000000000007919 */ /* 0x000ea20000008800 */
[----:B------:R-:W-:-:S04]  /*1980*/  MOV R2, 0x400 ;  /* 0x0000040000027802 */ /* 0x000fc80000000f00 */
[----:B--2---:R-:W-:Y:S02]  /*1990*/  LEA R0, R0, R2, 0x18 ;  /* 0x0000000200007211 */ /* 0x004fe400078ec0ff */
[----:B------:R-:W-:-:S03]  /*19a0*/  SHF.L.U32 R2, R8, 0x1f, RZ ;  /* 0x0000001f08027819 */ /* 0x000fc600000006ff */
[----:B------:R-:W-:-:S04]  /*19b0*/  IMAD R0, R9, 0x8, R0 ;  /* 0x0000000809007824 */ /* 0x000fc800078e0200 */
[----:B------:R-:W2:Y:S02]  /*19c0*/  SYNCS.PHASECHK.TRANS64.TRYWAIT P0, [R0+URZ+0x160], R2 ;  /* 0x00016002000075a7 */ /* 0x000ea400080011ff */
[----:B--2---:R-:W-:Y:S05]  /*19d0*/  @!P0 BRA `(.L_x_25) ;  /* 0x00000054002c8947 */ /* 0x004fea0003800000 */
.L_x_112:
[----:B------:R-:W-:Y:S01]  /*19e0*/  VIADD R9, R9, 0x1 ;  /* 0x0000000109097836 */ /* 0x000fe20000000000 */
[----:B------:R2:W-:Y:S04]  /*19f0*/  SYNCS.ARRIVE.TRANS64.A1T0 RZ, [R0+URZ+0x150], RZ ;  /* 0x000150ff00ff79a7 */ /* 0x0005e800081000ff */
[----:B------:R-:W-:-:S04]  /*1a00*/  ISETP.NE.AND P0, PT, R9, 0x2, PT ;  /* 0x000000020900780c */ /* 0x000fc80003f05270 */
[----:B------:R-:W-:Y:S02]  /*1a10*/  SEL R9, R9, RZ, P0 ;  /* 0x000000ff09097207 */ /* 0x000fe40000000000 */
[----:B--2---:R-:W-:-:S04]  /*1a20*/  SEL R0, RZ, 0x1, P0 ;  /* 0x00000001ff007807 */ /* 0x004fc80000000000 */
[----:B------:R-:W-:-:S07]  /*1a30*/  LOP3.LUT R8, R8, R0, RZ, 0x3c, !PT ;  /* 0x0000000008087212 */ /* 0x000fce00078e3cff */
.L_x_24:
[----:B------:R-:W-:Y:S01]  /*1a40*/  UMOV UR6, 0x400 ;  /* 0x0000040000067882 */ /* 0x000fe20000000000 */
[----:B------:R-:W-:Y:S01]  /*1a50*/  SHF.L.U32 R0, R12, 0x1f, RZ ;  /* 0x0000001f0c007819 */ /* 0x000fe200000006ff */
[----:B-1----:R-:W-:Y:S02]  /*1a60*/  ULEA UR6, UR48, UR6, 0x18 ;  /* 0x0000000630067291 */ /* 0x002fe4000f8ec0ff */
[----:B------:R-:W-:Y:S02]  /*1a70*/  UISETP.GE.U32.AND UP0, UPT, UR47, 0xff, UPT ;  /* 0x000000ff2f00788c */ /* 0x000fe4000bf06070 */
[----:B------:R-:W-:Y:S02]  /*1a80*/  ULEA UR4, UR5, UR6, 0x3 ;  /* 0x0000000605047291 */ /* 0x000fe4000f8e18ff */
[----:B------:R-:W-:Y:S02]  /*1a90*/  USHF.L.U32 UR11, UR45, 0x6, URZ ;  /* 0x000000062d0b7899 */ /* 0x000fe400080006ff */
[----:B------:R-:W-:Y:S01]  /*1aa0*/  ULEA UR35, UR46, UR44, 0x6 ;  /* 0x0000002c2e237291 */ /* 0x000fe2000f8e30ff */
[----:B------:R-:W-:-:S04]  /*1ab0*/  UMOV UR13, URZ ;  /* 0x000000ff000d7c82 */ /* 0x000fc80008000000 */
[----:B------:R1:W2:Y:S01]  /*1ac0*/  SYNCS.PHASECHK.TRANS64.TRYWAIT P0, [UR4+0x68], R0 ;  /* 0x00006800ff0075a7 */ /* 0x0002a20008001104 */
[----:B------:R-:W-:Y:S06]  /*1ad0*/  BRA.U !UP0, `(.L_x_26) ;  /* 0x0000000108bc7547 */ /* 0x000fec000b800000 */
[----:B------:R-:W-:Y:S01]  /*1ae0*/  UMOV UR7, URZ ;  /* 0x000000ff00077c82 */ /* 0x000fe20008000000 */
[----:B------:R-:W-:-:S05]  /*1af0*/  UMOV UR4, UR5 ;  /* 0x0000000500047c82 */ /* 0x000fca0008000000 */
.L_x_32:
[----:B------:R-:W-:Y:S01]  /*1b00*/  ULEA UR33, UR4, UR6, 0x3 ;  /* 0x0000000604217291 */ /* 0x000fe2000f8e18ff */
[----:B--2---:R-:W-:Y:S01]  /*1b10*/  @!P3 MOV R2, 0x4000 ;  /* 0x000040000002b802 */ /* 0x004fe20000000f00 */
[----:B--2-4-:R-:W-:Y:S10]  /*1b20*/  @P0 BRA `(.L_x_27) ;  /* 0x00000000000c0947 */ /* 0x014ff40003800000 */
[----:B------:R-:W-:-:S04]  /*1b30*/  SHF.L.U32 R3, R12, 0x1f, RZ ;  /* 0x0000001f0c037819 */ /* 0x000fc800000006ff */
[----:B------:R-:W2:Y:S02]  /*1b40*/  SYNCS.PHASECHK.TRANS64.TRYWAIT P0, [UR33+0x68], R3 ;  /* 0x00006803ff0075a7 */ /* 0x000ea40008001121 */
[----:B--2---:R-:W-:Y:S05]  /*1b50*/  @!P0 BRA `(.L_x_28) ;  /* 0x0000005000e08947 */ /* 0x004fea0003800000 */
.L_x_27:
[----:B------:R2:W-:Y:S01]  /*1b60*/  @!P3 SYNCS.ARRIVE.TRANS64 RZ, [UR33], R2 ;  /* 0x00000002ffffb9a7 */ /* 0x0005e20008000021 */
[----:B------:R-:W-:-:S04]  /*1b70*/  ULOP3.LUT UR5, UR25, 0x2, URZ, 0xfc, !UPT ;  /* 0x0000000219057892 */ /* 0x000fc8000f8efcff */
[----:B------:R-:W-:-:S09]  /*1b80*/  UISETP.NE.AND UP0, UPT, UR5, 0x2, UPT ;  /* 0x000000020500788c */ /* 0x000fd2000bf05270 */
[----:B------:R-:W-:Y:S05]  /*1b90*/  BRA.U UP0, `(.L_x_29) ;  /* 0x0000000100047547 */ /* 0x000fea000b800000 */
[----:B------:R-:W-:Y:S05]  /*1ba0*/  BPT.TRAP 0x1 ;  /* 0x000000040000795c */ /* 0x000fea0000300000 */
.L_x_29:
[----:B------:R-:W-:Y:S04]  /*1bb0*/  BSSY.RECONVERGENT B0, `(.L_x_30) ;  /* 0x0000003000007945 */ /* 0x000fe80003800200 */
[----:B------:R-:W-:Y:S05]  /*1bc0*/  @P2 BRA `(.L_x_31) ;  /* 0x0000000000042947 */ /* 0x000fea0003800000 */
[----:B------:R-:W-:Y:S05]  /*1bd0*/  BPT.TRAP 0x1 ;  /* 0x000000040000795c */ /* 0x000fea0000300000 */
.L_x_31:
[----:B------:R-:W-:Y:S05]  /*1be0*/  BSYNC.RECONVERGENT B0 ;  /* 0x0000000000007941 */ /* 0x000fea0003800200 */
.L_x_30:
[----:B------:R-:W-:Y:S02]  /*1bf0*/  UIADD3 UR5, UPT, UPT, UR4, 0x1, URZ ;  /* 0x0000000104057890 */ /* 0x000fe4000fffe0ff */
[----:B------:R-:W-:Y:S02]  /*1c00*/  UIADD3 UR16, UP1, UPT, UR28, 0x80, URZ ;  /* 0x000000801c107890 */ /* 0x000fe4000ff3e0ff */
[----:B------:R-:W-:Y:S02]  /*1c10*/  UISETP.NE.AND UP0, UPT, UR5, 0xd, UPT ;  /* 0x0000000d0500788c */ /* 0x000fe4000bf05270 */
[----:B------:R-:W-:Y:S02]  /*1c20*/  USHF.L.U32 UR34, UR7, 0x7, URZ ;  /* 0x0000000707227899 */ /* 0x000fe400080006ff */
[----:B------:R-:W-:Y:S02]  /*1c30*/  USEL UR9, URZ, 0x1, UP0 ;  /* 0x00000001ff097887 */ /* 0x000fe40008000000 */
[----:B------:R-:W-:-:S02]  /*1c40*/  USEL UR5, UR5, URZ, UP0 ;  /* 0x000000ff05057287 */ /* 0x000fc40008000000 */
[----:B------:R-:W-:Y:S02]  /*1c50*/  UIADD3 UR14, UP0, UPT, UR28, 0x180, URZ ;  /* 0x000001801c0e7890 */ /* 0x000fe4000ff1e0ff */
[----:B------:R-:W-:Y:S01]  /*1c60*/  ULEA UR8, UR5, UR6, 0x3 ;  /* 0x0000000605087291 */ /* 0x000fe2000f8e18ff */
[----:B------:R-:W-:Y:S01]  /*1c70*/  LOP3.LUT R12, R12, UR9, RZ, 0x3c, !PT ;  /* 0x000000090c0c7c12 */ /* 0x000fe2000f8e3cff */
[----:B------:R-:W-:Y:S02]  /*1c80*/  UIADD3.X UR17, UPT, UPT, URZ, UR29, URZ, UP1, !UPT ;  /* 0x0000001dff117290 */ /* 0x000fe40008ffe4ff */
[----:B------:R-:W-:Y:S01]  /*1c90*/  UIADD3.X UR15, UPT, UPT, URZ, UR29, URZ, UP0, !UPT ;  /* 0x0000001dff0f7290 */ /* 0x000fe200087fe4ff */
[----:B-1----:R-:W-:Y:S01]  /*1ca0*/  SHF.L.U32 R0, R12, 0x1f, RZ ;  /* 0x0000001f0c007819 */ /* 0x002fe200000006ff */
[----:B------:R-:W-:Y:S01]  /*1cb0*/  UMOV UR18, 0x0 ;  /* 0x0000000000127882 */ /* 0x000fe20000000000 */
[----:B------:R-:W-:Y:S01]  /*1cc0*/  UMOV UR19, 0x10000000 ;  /* 0x1000000000137882 */ /* 0x000fe20000000000 */
[----:B------:R-:W-:Y:S01]  /*1cd0*/  UMOV UR12, UR36 ;  /* 0x00000024000c7c82 */ /* 0x000fe20008000000 */
[----:B------:R3:W4:Y:S01]  /*1ce0*/  SYNCS.PHASECHK.TRANS64.TRYWAIT P0, [UR8+0x68], R0 ;  /* 0x00006800ff0075a7 */ /* 0x0007220008001108 */
[----:B------:R-:W-:Y:S01]  /*1cf0*/  USHF.L.U32 UR8, UR4, 0xd, URZ ;  /* 0x0000000d04087899 */ /* 0x000fe200080006ff */
[----:B------:R-:W-:-:S02]  /*1d00*/  UMOV UR9, UR33 ;  /* 0x0000002100097c82 */ /* 0x000fc40008000000 */
[----:B------:R-:W-:Y:S01]  /*1d10*/  UMOV UR4, 0xf0000 ;  /* 0x000f000000047882 */ /* 0x000fe20000000000 */
[----:B------:R-:W-:Y:S02]  /*1d20*/  ULOP3.LUT UR32, UR8, UR21, URZ, 0xfc, !UPT ;  /* 0x0000001508207292 */ /* 0x000fe4000f8efcff */
[----:B------:R-:W-:Y:S02]  /*1d30*/  UIADD3 UR8, UPT, UPT, UR6, 0x1c400, UR8 ;  /* 0x0001c40006087890 */ /* 0x000fe4000fffe008 */
[----:B------:R-:W-:Y:S01]  /*1d40*/  UIADD3 UR32, UPT, UPT, UR6, 0x2400, UR32 ;  /* 0x0000240006207890 */ /* 0x000fe2000fffe020 */
[----:B------:R-:W-:Y:S01]  /*1d50*/  UMOV UR10, UR34 ;  /* 0x00000022000a7c82 */ /* 0x000fe20008000000 */
[----:B------:R-:W-:Y:S01]  /*1d60*/  UIADD3 UR7, UPT, UPT, UR7, 0x1, URZ ;  /* 0x0000000107077890 */ /* 0x000fe2000fffe0ff */
[----:B------:R-:W-:-:S03]  /*1d70*/  UMOV UR13, UR24 ;  /* 0x00000018000d7c82 */ /* 0x000fc60008000000 */
[----:B------:R-:W-:-:S03]  /*1d80*/  UISETP.NE.AND UP0, UPT, UR7, UR24, UPT ;  /* 0x000000180700728c */ /* 0x000fc6000bf05270 */
[----:B------:R1:W-:Y:S01]  /*1d90*/  UTMALDG.3D.MULTICAST [UR32], [UR16], UR4, desc[UR18] ;  /* 0x00001220100073b4 */ /* 0x0003e20008011804 */
[----:B------:R3:W-:Y:S01]  /*1da0*/  UTMALDG.3D [UR8], [UR14], desc[UR18] ;  /* 0x000012080e0075b4 */ /* 0x0007e20008011000 */
[----:B-1----:R-:W-:-:S04]  /*1db0*/  UMOV UR4, UR5 ;  /* 0x0000000500047c82 */ /* 0x002fc80008000000 */
[----:B---3--:R-:W-:Y:S05]  /*1dc0*/  BRA.U UP0, `(.L_x_32) ;  /* 0xfffffffd004c7547 */ /* 0x008fea000b83ffff */
.L_x_26:
[----:B------:R-:W-:Y:S01]  /*1dd0*/  ULEA UR4, UR5, UR6, 0x3 ;  /* 0x0000000605047291 */ /* 0x000fe2000f8e18ff */
[----:B-1----:R-:W-:Y:S01]  /*1de0*/  SHF.L.U32 R0, R12, 0x1f, RZ ;  /* 0x0000001f0c007819 */ /* 0x002fe200000006ff */
[----:B------:R-:W-:Y:S01]  /*1df0*/  @!P1 SYNCS.ARRIVE.TRANS64.A1T0 RZ, [UR6+0xe8], RZ ;  /* 0x0000e8ffffff99a7 */ /* 0x000fe20008100006 */
[----:B------:R-:W-:-:S06]  /*1e00*/  UISETP.GT.AND UP0, UPT, UR42, UR41, UPT ;  /* 0x000000292a00728c */ /* 0x000fcc000bf04270 */
[----:B--2-4-:R1:W2:Y:S03]  /*1e10*/  SYNCS.PHASECHK.TRANS64.TRYWAIT P0, [UR4+0x68], R0 ;  /* 0x00006800ff0075a7 */ /* 0x0142a60008001104 */
[----:B------:R-:W-:Y:S05]  /*1e20*/  BRA.U !UP0, `(.L_x_33) ;  /* 0x0000000108c07547 */ /* 0x000fea000b800000 */
[----:B------:R-:W-:Y:S01]  /*1e30*/  UIADD3 UR26, UPT, UPT, UR43, UR13, URZ ;  /* 0x0000000d2b1a7290 */ /* 0x000fe2000fffe0ff */
[----:B------:R-:W-:-:S11]  /*1e40*/  UMOV UR4, UR5 ;  /* 0x0000000500047c82 */ /* 0x000fd60008000000 */
.L_x_39:
[----:B------:R-:W-:Y:S01]  /*1e50*/  ULEA UR17, UR4, UR6, 0x3 ;  /* 0x0000000604117291 */ /* 0x000fe2000f8e18ff */
[----:B--2---:R-:W-:Y:S01]  /*1e60*/  @!P3 MOV R2, 0x4000 ;  /* 0x000040000002b802 */ /* 0x004fe20000000f00 */
[----:B--2-4-:R-:W-:Y:S10]  /*1e70*/  @P0 BRA `(.L_x_34) ;  /* 0x00000000000c0947 */ /* 0x014ff40003800000 */
[----:B------:R-:W-:-:S04]  /*1e80*/  SHF.L.U32 R3, R12, 0x1f, RZ ;  /* 0x0000001f0c037819 */ /* 0x000fc800000006ff */
[----:B------:R-:W2:Y:S02]  /*1e90*/  SYNCS.PHASECHK.TRANS64.TRYWAIT P0, [UR17+0x68], R3 ;  /* 0x00006803ff0075a7 */ /* 0x000ea40008001111 */
[----:B--2---:R-:W-:Y:S05]  /*1ea0*/  @!P0 BRA `(.L_x_35) ;  /* 0x0000005000248947 */ /* 0x004fea0003800000 */
.L_x_34:
[----:B------:R2:W-:Y:S01]  /*1eb0*/  @!P3 SYNCS.ARRIVE.TRANS64 RZ, [UR17], R2 ;  /* 0x00000002ffffb9a7 */ /* 0x0005e20008000011 */
[----:B------:R-:W-:-:S04]  /*1ec0*/  ULOP3.LUT UR5, UR25, 0x2, URZ, 0xfc, !UPT ;  /* 0x0000000219057892 */ /* 0x000fc8000f8efcff */
[----:B------:R-:W-:-:S09]  /*1ed0*/  UISETP.NE.AND UP0, UPT, UR5, 0x2, UPT ;  /* 0x000000020500788c */ /* 0x000fd2000bf05270 */
[----:B------:R-:W-:Y:S05]  /*1ee0*/  BRA.U UP0, `(.L_x_36) ;  /* 0x0000000100047547 */ /* 0x000fea000b800000 */
[----:B------:R-:W-:Y:S05]  /*1ef0*/  BPT.TRAP 0x1 ;  /* 0x000000040000795c */ /* 0x000fea0000300000 */
.L_x_36:
[----:B------:R-:W-:Y:S04]  /*1f00*/  BSSY.RECONVERGENT B0, `(.L_x_37) ;  /* 0x0000003000007945 */ /* 0x000fe80003800200 */
[----:B------:R-:W-:Y:S05]  /*1f10*/  @P2 BRA `(.L_x_38) ;  /* 0x0000000000042947 */ /* 0x000fea0003800000 */
[----:B------:R-:W-:Y:S05]  /*1f20*/  BPT.TRAP 0x1 ;  /* 0x000000040000795c */ /* 0x000fea0000300000 */
.L_x_38:
[----:B------:R-:W-:Y:S05]  /*1f30*/  BSYNC.RECONVERGENT B0 ;  /* 0x0000000000007941 */ /* 0x000fea0003800200 */
.L_x_37:
[----:B------:R-:W-:Y:S02]  /*1f40*/  UIADD3 UR5, UPT, UPT, UR4, 0x1, URZ ;  /* 0x0000000104057890 */ /* 0x000fe4000fffe0ff */
[----:B------:R-:W-:Y:S02]  /*1f50*/  UIADD3 UR14, UP1, UPT, UR28, 0x80, URZ ;  /* 0x000000801c0e7890 */ /* 0x000fe4000ff3e0ff */
[----:B------:R-:W-:Y:S02]  /*1f60*/  UISETP.NE.AND UP0, UPT, UR5, 0xd, UPT ;  /* 0x0000000d0500788c */ /* 0x000fe4000bf05270 */
[----:B------:R-:W-:Y:S02]  /*1f70*/  USHF.L.U32 UR18, UR13, 0x7, URZ ;  /* 0x000000070d127899 */ /* 0x000fe400080006ff */
[----:B------:R-:W-:Y:S02]  /*1f80*/  USEL UR8, URZ, 0x1, UP0 ;  /* 0x00000001ff087887 */ /* 0x000fe40008000000 */
[----:B------:R-:W-:-:S02]  /*1f90*/  USEL UR5, UR5, URZ, UP0 ;  /* 0x000000ff05057287 */ /* 0x000fc40008000000 */
[----:B------:R-:W-:Y:S02]  /*1fa0*/  UIADD3 UR22, UP0, UPT, UR28, 0x180, URZ ;  /* 0x000001801c167890 */ /* 0x000fe4000ff1e0ff */
[----:B------:R-:W-:Y:S01]  /*1fb0*/  LOP3.LUT R12, R12, UR8, RZ, 0x3c, !PT ;  /* 0x000000080c0c7c12 */ /* 0x000fe2000f8e3cff */
[----:B------:R-:W-:Y:S02]  /*1fc0*/  USHF.L.U32 UR8, UR4, 0xd, URZ ;  /* 0x0000000d04087899 */ /* 0x000fe400080006ff */
[----:B------:R-:W-:Y:S01]  /*1fd0*/  ULEA UR7, UR5, UR6, 0x3 ;  /* 0x0000000605077291 */ /* 0x000fe2000f8e18ff */
[----:B-1----:R-:W-:Y:S01]  /*1fe0*/  SHF.L.U32 R0, R12, 0x1f, RZ ;  /* 0x0000001f0c007819 */ /* 0x002fe200000006ff */
[----:B------:R-:W-:Y:S02]  /*1ff0*/  ULOP3.LUT UR16, UR8, UR21, URZ, 0xfc, !UPT ;  /* 0x0000001508107292 */ /* 0x000fe4000f8efcff */
[----:B------:R-:W-:Y:S02]  /*2000*/  UIADD3.X UR15, UPT, UPT, URZ, UR29, URZ, UP1, !UPT ;  /* 0x0000001dff0f7290 */ /* 0x000fe40008ffe4ff */
[----:B------:R-:W-:-:S02]  /*2010*/  UIADD3 UR16, UPT, UPT, UR6, 0x2400, UR16 ;  /* 0x0000240006107890 */ /* 0x000fc4000fffe010 */
[----:B------:R-:W-:Y:S01]  /*2020*/  UIADD3 UR8, UPT, UPT, UR6, 0x1c400, UR8 ;  /* 0x0001c40006087890 */ /* 0x000fe2000fffe008 */
[----:B------:R3:W4:Y:S01]  /*2030*/  SYNCS.PHASECHK.TRANS64.TRYWAIT P0, [UR7+0x68], R0 ;  /* 0x00006800ff0075a7 */ /* 0x0007220008001107 */
[----:B------:R-:W-:Y:S01]  /*2040*/  UIADD3.X UR23, UPT, UPT, URZ, UR29, URZ, UP0, !UPT ;  /* 0x0000001dff177290 */ /* 0x000fe200087fe4ff */
[----:B------:R-:W-:Y:S01]  /*2050*/  UMOV UR4, 0xf0000 ;  /* 0x000f000000047882 */ /* 0x000fe20000000000 */
[----:B------:R-:W-:Y:S01]  /*2060*/  UMOV UR30, 0x0 ;  /* 0x00000000001e7882 */ /* 0x000fe20000000000 */
[----:B------:R-:W-:Y:S01]  /*2070*/  UMOV UR31, 0x10000000 ;  /* 0x10000000001f7882 */ /* 0x000fe20000000000 */
[----:B------:R-:W-:Y:S01]  /*2080*/  UMOV UR19, UR35 ;  /* 0x0000002300137c82 */ /* 0x000fe20008000000 */
[----:B------:R-:W-:Y:S01]  /*2090*/  UMOV UR20, UR36 ;  /* 0x0000002400147c82 */ /* 0x000fe20008000000 */
[----:B------:R-:W-:Y:S01]  /*20a0*/  UMOV UR12, UR36 ;  /* 0x00000024000c7c82 */ /* 0x000fe20008000000 */
[----:B------:R-:W-:Y:S01]  /*20b0*/  UMOV UR9, UR17 ;  /* 0x0000001100097c82 */ /* 0x000fe20008000000 */
[----:B------:R-:W-:Y:S01]  /*20c0*/  UMOV UR10, UR18 ;  /* 0x00000012000a7c82 */ /* 0x000fe20008000000 */
[----:B------:R1:W-:Y:S01]  /*20d0*/  UTMALDG.3D.MULTICAST [UR16], [UR14], UR4, desc[UR30] ;  /* 0x00001e100e0073b4 */ /* 0x0003e20008011804 */
[----:B------:R-:W-:-:S04]  /*20e0*/  UIADD3 UR13, UPT, UPT, UR13, 0x1, URZ ;  /* 0x000000010d0d7890 */ /* 0x000fc8000fffe0ff */
[----:B------:R-:W-:Y:S01]  /*20f0*/  UISETP.NE.AND UP0, UPT, UR13, UR26, UPT ;  /* 0x0000001a0d00728c */ /* 0x000fe2000bf05270 */
[----:B------:R3:W-:Y:S01]  /*2100*/  UTMALDG.3D [UR8], [UR22], desc[UR30] ;  /* 0x00001e08160075b4 */ /* 0x0007e20008011000 */
[----:B-1----:R-:W-:-:S07]  /*2110*/  UMOV UR4, UR5 ;  /* 0x0000000500047c82 */ /* 0x002fce0008000000 */
[----:B---3--:R-:W-:Y:S05]  /*2120*/  BRA.U UP0, `(.L_x_39) ;  /* 0xfffffffd00487547 */ /* 0x008fea000b83ffff */
.L_x_33:
[C---:B------:R-:W-:Y:S01]  /*2130*/  LEA R3, R11.reuse, UR6, 0x3 ;  /* 0x000000060b037c11 */ /* 0x040fe2000f8e18ff */
[----:B------:R-:W-:Y:S01]  /*2140*/  NOP ;  /* 0x0000000000007918 */ /* 0x000fe20000000000 */
[----:B-1----:R-:W-:Y:S02]  /*2150*/  SHF.L.U32 R0, R10, 0x1f, RZ ;  /* 0x0000001f0a007819 */ /* 0x002fe400000006ff */
[----:B------:R-:W-:Y:S02]  /*2160*/  LEA R4, R11, UR6, 0x4 ;  /* 0x000000060b047c11 */ /* 0x000fe4000f8e20ff */
[----:B--2-4-:R-:W1:Y:S02]  /*2170*/  SYNCS.PHASECHK.TRANS64.TRYWAIT P0, [R3+URZ+0xf0], R0 ;  /* 0x0000f000030075a7 */ /* 0x014e6400080011ff */
[----:B-1----:R-:W-:Y:S05]  /*2180*/  @!P0 BRA `(.L_x_40) ;  /* 0x0000004c00848947 */ /* 0x002fea0003800000 */
.L_x_115:
[----:B------:R-:W2:Y:S01]  /*2190*/  LDS.128 R4, [R4+0x180] ;  /* 0x0001800004047984 */ /* 0x000ea20000000c00 */
[----:B------:R-:W-:Y:S01]  /*21a0*/  UISETP.GE.AND UP0, UPT, UR40, 0x1, UPT ;  /* 0x000000012800788c */ /* 0x000fe2000bf06270 */
[----:B------:R-:W-:Y:S01]  /*21b0*/  @!PT LDS RZ, [RZ] ;  /* 0x00000000fffff984 */ /* 0x000fe20000000800 */
[----:B------:R-:W-:Y:S01]  /*21c0*/  @!PT LDS RZ, [RZ] ;  /* 0x00000000fffff984 */ /* 0x000fe20000000800 */
[----:B------:R-:W-:Y:S01]  /*21d0*/  @!PT LDS RZ, [RZ] ;  /* 0x00000000fffff984 */ /* 0x000fe20000000800 */
[----:B------:R-:W-:Y:S01]  /*21e0*/  @!PT LDS RZ, [RZ] ;  /* 0x00000000fffff984 */ /* 0x000fe20000000800 */
[----:B------:R3:W-:Y:S06]  /*21f0*/  MEMBAR.ALL.CTA ;  /* 0x0000000000007992 */ /* 0x0007ec0000008000 */
[----:B---3--:R-:W3:Y:S01]  /*2200*/  FENCE.VIEW.ASYNC.S ;  /* 0x00000000000073c6 */ /* 0x008ee20000000000 */
[----:B--2---:R-:W-:-:S13]  /*2210*/  LOP3.LUT P0, RZ, R6, 0x1, RZ, 0xc0, !PT ;  /* 0x0000000106ff7812 */ /* 0x004fda000780c0ff */
[----:B---3--:R-:W-:Y:S01]  /*2220*/  VOTEU.ANY UP1, P0 ;  /* 0x0000000000ff7886 */ /* 0x008fe20000020100 */
[----:B------:R-:W-:-:S13]  /*2230*/  PLOP3.LUT P0, PT, PT, PT, UP1, 0x80, 0x8 ;  /* 0x000000000008781c */ /* 0x000fda0003f0f018 */
[----:B-1----:R-:W-:Y:S02]  /*2240*/  @P0 LOP3.LUT R0, R5, 0xffff, RZ, 0xc0, !PT ;  /* 0x0000ffff05000812 */ /* 0x002fe400078ec0ff */
[----:B------:R-:W-:Y:S02]  /*2250*/  @P0 MOV R2, R4 ;  /* 0x0000000400020202 */ /* 0x000fe40000000f00 */
[----:B------:R-:W-:Y:S01]  /*2260*/  @P0 R2UR UR7, R0 ;  /* 0x00000000000702ca */ /* 0x000fe200000e0000 */
[----:B------:R-:W-:Y:S01]  /*2270*/  VIADD R0, R3, 0x100 ;  /* 0x0000010003007836 */ /* 0x000fe20000000000 */
[----:B------:R-:W-:Y:S02]  /*2280*/  @P0 SHF.R.U32.HI R4, RZ, 0x10, R5 ;  /* 0x00000010ff040819 */ /* 0x000fe40000011605 */
[----:B------:R-:W-:Y:S02]  /*2290*/  @P0 R2UR UR8, R2 ;  /* 0x00000000020802ca */ /* 0x000fe400000e0000 */
[----:B------:R-:W-:-:S02]  /*22a0*/  PRMT R0, RZ, 0x654, R0 ;  /* 0x00000654ff007816 */ /* 0x000fc40000000000 */
[----:B------:R-:W-:Y:S02]  /*22b0*/  @P0 R2UR UR4, R4 ;  /* 0x00000000040402ca */ /* 0x000fe400000e0000 */
[----:B------:R1:W-:Y:S03]  /*22c0*/  SYNCS.ARRIVE.TRANS64.RED.A1T0 RZ, [R0+URZ], RZ ;  /* 0x000000ff00ff79a7 */ /* 0x0003e600081004ff */
[----:B------:R-:W-:-:S04]  /*22d0*/  @UP1 UMOV UR27, UR7 ;  /* 0x00000007001b1c82 */ /* 0x000fc80008000000 */
[----:B------:R-:W-:-:S04]  /*22e0*/  @UP1 UMOV UR37, UR8 ;  /* 0x0000000800251c82 */ /* 0x000fc80008000000 */
[----:B------:R-:W-:Y:S01]  /*22f0*/  @UP1 UMOV UR36, UR4 ;  /* 0x0000000400241c82 */ /* 0x000fe20008000000 */
[----:B------:R-:W-:Y:S05]  /*2300*/  BRA.U !UP0, `(.L_x_41) ;  /* 0x0000000108d47547 */ /* 0x000fea000b800000 */
[----:B------:R-:W2:Y:S01]  /*2310*/  LDCU.128 UR12, c[0x0][0xb10] ;  /* 0x00016200ff0c77ac */ /* 0x000ea20008000c00 */
[----:B------:R-:W3:Y:S01]  /*2320*/  LDCU UR26, c[0x0][0xb20] ;  /* 0x00016400ff1a77ac */ /* 0x000ee20008000800 */
[----:B------:R-:W4:Y:S01]  /*2330*/  LDCU UR20, c[0x0][0xb0c] ;  /* 0x00016180ff1477ac */ /* 0x000f220008000800 */
[----:B------:R-:W1:Y:S01]  /*2340*/  LDCU.64 UR10, c[0x0][0xb28] ;  /* 0x00016500ff0a77ac */ /* 0x000e620008000a00 */
[----:B------:R-:W-:Y:S02]  /*2350*/  UISETP.NE.AND UP3, UPT, UR40, 0x1, UPT ;  /* 0x000000012800788c */ /* 0x000fe4000bf65270 */
[----:B--2---:R-:W-:Y:S02]  /*2360*/  UIMAD.WIDE.U32 UR16, UR38, UR15, URZ ;  /* 0x0000000f261072a5 */ /* 0x004fe4000f8e00ff */
[----:B------:R-:W-:Y:S02]  /*2370*/  UIMAD.WIDE.U32 UR8, UR39, UR12, URZ ;  /* 0x0000000c270872a5 */ /* 0x000fe4000f8e00ff */
[----:B------:R-:W-:-:S02]  /*2380*/  UISETP.NE.AND UP0, UPT, UR14, 0x1, UPT ;  /* 0x000000010e00788c */ /* 0x000fc4000bf05270 */
[----:B------:R-:W-:Y:S01]  /*2390*/  UIMAD.WIDE.U32 UR22, UR27, UR15, URZ ;  /* 0x0000000f1b1672a5 */ /* 0x000fe2000f8e00ff */
[----:B------:R-:W-:Y:S02]  /*23a0*/  UMOV UR16, UR17 ;  /* 0x0000001100107c82 */ /* 0x000fe40008000000 */
[----:B------:R-:W-:Y:S01]  /*23b0*/  UMOV UR8, UR9 ;  /* 0x0000000900087c82 */ /* 0x000fe20008000000 */
[----:B---3--:R-:W-:Y:S02]  /*23c0*/  USHF.R.U32.HI UR16, URZ, UR26, UR16 ;  /* 0x0000001aff107299 */ /* 0x008fe40008011610 */
[----:B----4-:R-:W-:Y:S02]  /*23d0*/  UISETP.NE.AND UP2, UPT, UR20, 0x1, UPT ;  /* 0x000000011400788c */ /* 0x010fe4000bf45270 */
[----:B------:R-:W-:Y:S02]  /*23e0*/  USHF.R.U32.HI UR8, URZ, UR13, UR8 ;  /* 0x0000000dff087299 */ /* 0x000fe40008011608 */
[----:B------:R-:W-:-:S02]  /*23f0*/  USEL UR7, UR38, UR16, !UP0 ;  /* 0x0000001026077287 */ /* 0x000fc4000c000000 */
[----:B------:R-:W-:Y:S02]  /*2400*/  USEL UR8, UR39, UR8, !UP2 ;  /* 0x0000000827087287 */ /* 0x000fe4000d000000 */
[----:B-1----:R-:W-:Y:S01]  /*2410*/  UIMAD.WIDE.U32 UR16, UR7, UR10, URZ ;  /* 0x0000000a071072a5 */ /* 0x002fe2000f8e00ff */
[----:B------:R-:W-:Y:S01]  /*2420*/  UMOV UR4, UR23 ;  /* 0x0000001700047c82 */ /* 0x000fe20008000000 */
[----:B------:R-:W-:Y:S02]  /*2430*/  UIMAD.WIDE.U32 UR18, UR37, UR12, URZ ;  /* 0x0000000c251272a5 */ /* 0x000fe4000f8e00ff */
[----:B------:R-:W-:-:S03]  /*2440*/  UIMAD.WIDE.U32 UR22, UR8, UR10, URZ ;  /* 0x0000000a081672a5 */ /* 0x000fc6000f8e00ff */
[----:B------:R-:W-:Y:S01]  /*2450*/  UMOV UR16, UR17 ;  /* 0x0000001100107c82 */ /* 0x000fe20008000000 */
[----:B------:R-:W-:Y:S02]  /*2460*/  USHF.R.U32.HI UR4, URZ, UR26, UR4 ;  /* 0x0000001aff047299 */ /* 0x000fe40008011604 */
[----:B------:R-:W-:Y:S01]  /*2470*/  @UP3 USHF.R.U32.HI UR7, URZ, UR11, UR16 ;  /* 0x0000000bff073299 */ /* 0x000fe20008011610 */
[----:B------:R-:W-:Y:S01]  /*2480*/  UMOV UR18, UR19 ;  /* 0x0000001300127c82 */ /* 0x000fe20008000000 */
[----:B------:R-:W-:Y:S01]  /*2490*/  UMOV UR22, UR23 ;  /* 0x0000001700167c82 */ /* 0x000fe20008000000 */
[----:B------:R-:W-:Y:S02]  /*24a0*/  USHF.R.U32.HI UR13, URZ, UR13, UR18 ;  /* 0x0000000dff0d7299 */ /* 0x000fe40008011612 */
[----:B------:R-:W-:Y:S02]  /*24b0*/  USEL UR4, UR27, UR4, !UP0 ;  /* 0x000000041b047287 */ /* 0x000fe4000c000000 */
[----:B------:R-:W-:-:S02]  /*24c0*/  @UP3 USHF.R.U32.HI UR8, URZ, UR11, UR22 ;  /* 0x0000000bff083299 */ /* 0x000fc40008011616 */
[----:B------:R-:W-:Y:S02]  /*24d0*/  UIMAD UR9, UR40, UR7, URZ ;  /* 0x00000007280972a4 */ /* 0x000fe4000f8e02ff */
[----:B------:R-:W-:Y:S02]  /*24e0*/  USEL UR7, UR37, UR13, !UP2 ;  /* 0x0000000d25077287 */ /* 0x000fe4000d000000 */
[----:B------:R-:W-:Y:S02]  /*24f0*/  UIMAD UR12, UR40, UR8, URZ ;  /* 0x00000008280c72a4 */ /* 0x000fe4000f8e02ff */
[----:B------:R-:W-:Y:S02]  /*2500*/  UISETP.GE.AND UP0, UPT, UR4, UR9, UPT ;  /* 0x000000090400728c */ /* 0x000fe4000bf06270 */
[----:B------:R-:W-:Y:S02]  /*2510*/  UIMAD.WIDE.U32 UR16, UR4, UR10, URZ ;  /* 0x0000000a041072a5 */ /* 0x000fe4000f8e00ff */
[----:B------:R-:W-:-:S02]  /*2520*/  UISETP.GE.OR UP0, UPT, UR7, UR12, UP0 ;  /* 0x0000000c0700728c */ /* 0x000fc40008706670 */
        /* <DEDUP_REMOVED lines=19> */
.L_x_41:
[----:B------:R-:W2:Y:S02]  /*2660*/  LDCU UR4, c[0x0][0xb30] ;  /* 0x00016600ff0477ac */ /* 0x000ea40008000800 */
[----:B--2---:R-:W-:-:S09]  /*2670*/  UISETP.NE.AND UP0, UPT, UR4, 0x1, UPT ;  /* 0x000000010400788c */ /* 0x004fd2000bf05270 */
[----:B------:R-:W-:Y:S05]  /*2680*/  BRA.U UP0, `(.L_x_42) ;  /* 0x0000000100447547 */ /* 0x000fea000b800000 */
[----:B------:R-:W2:Y:S01]  /*2690*/  LDCU.128 UR12, c[0x0][0xb10] ;  /* 0x00016200ff0c77ac */ /* 0x000ea20008000c00 */
[----:B------:R-:W3:Y:S01]  /*26a0*/  LDCU UR16, c[0x0][0xb0c] ;  /* 0x00016180ff1077ac */ /* 0x000ee20008000800 */
[----:B------:R-:W4:Y:S01]  /*26b0*/  LDCU UR17, c[0x0][0xb20] ;  /* 0x00016400ff1177ac */ /* 0x000f220008000800 */
[----:B--2---:R-:W-:Y:S02]  /*26c0*/  UIMAD.WIDE.U32 UR10, UR37, UR12, URZ ;  /* 0x0000000c250a72a5 */ /* 0x004fe4000f8e00ff */
[----:B------:R-:W-:Y:S02]  /*26d0*/  UIMAD.WIDE.U32 UR8, UR27, UR15, URZ ;  /* 0x0000000f1b0872a5 */ /* 0x000fe4000f8e00ff */
[----:B---3--:R-:W-:Y:S02]  /*26e0*/  UISETP.NE.AND UP2, UPT, UR16, 0x1, UPT ;  /* 0x000000011000788c */ /* 0x008fe4000bf45270 */
[----:B------:R-:W-:Y:S01]  /*26f0*/  UISETP.NE.AND UP0, UPT, UR14, 0x1, UPT ;  /* 0x000000010e00788c */ /* 0x000fe2000bf05270 */
[----:B------:R-:W-:-:S02]  /*2700*/  UMOV UR7, UR11 ;  /* 0x0000000b00077c82 */ /* 0x000fc40008000000 */
[----:B------:R-:W-:Y:S01]  /*2710*/  UMOV UR4, UR9 ;  /* 0x0000000900047c82 */ /* 0x000fe20008000000 */
[----:B------:R-:W-:Y:S02]  /*2720*/  USHF.R.U32.HI UR7, URZ, UR13, UR7 ;  /* 0x0000000dff077299 */ /* 0x000fe40008011607 */
[----:B----4-:R-:W-:Y:S02]  /*2730*/  USHF.R.U32.HI UR4, URZ, UR17, UR4 ;  /* 0x00000011ff047299 */ /* 0x010fe40008011604 */
[----:B------:R-:W-:Y:S02]  /*2740*/  USEL UR7, UR37, UR7, !UP2 ;  /* 0x0000000725077287 */ /* 0x000fe4000d000000 */
[----:B------:R-:W-:-:S04]  /*2750*/  USEL UR4, UR27, UR4, !UP0 ;  /* 0x000000041b047287 */ /* 0x000fc8000c000000 */
[----:B------:R-:W-:Y:S02]  /*2760*/  UIADD3 UR8, UPT, UPT, UR7, -UR4, URZ ;  /* 0x8000000407087290 */ /* 0x000fe4000fffe0ff */
[----:B------:R-:W-:Y:S02]  /*2770*/  UIADD3 UR4, UPT, UPT, -UR7, UR4, URZ ;  /* 0x0000000407047290 */ /* 0x000fe4000fffe1ff */
[----:B------:R-:W-:Y:S02]  /*2780*/  UIMAD UR27, UR8, UR14, UR27 ;  /* 0x0000000e081b72a4 */ /* 0x000fe4000f8e021b */
[----:B------:R-:W-:-:S12]  /*2790*/  UIMAD UR37, UR4, UR16, UR37 ;  /* 0x00000010042572a4 */ /* 0x000fd8000f8e0225 */
.L_x_42:
[----:B------:R-:W-:Y:S01]  /*27a0*/  VIADD R11, R11, 0x1 ;  /* 0x000000010b0b7836 */ /* 0x000fe20000000000 */
[----:B------:R-:W-:Y:S01]  /*27b0*/  PLOP3.LUT P1, PT, PT, PT, PT, 0x80, 0x8 ;  /* 0x000000000008781c */ /* 0x000fe20003f2f070 */
[----:B------:R-:W-:Y:S02]  /*27c0*/  UIADD3 UR46, UPT, UPT, UR37, UR60, URZ ;  /* 0x0000003c252e7290 */ /* 0x000fe4000fffe0ff */
[----:B------:R-:W-:Y:S01]  /*27d0*/  UIADD3 UR45, UPT, UPT, UR27, UR57, URZ ;  /* 0x000000391b2d7290 */ /* 0x000fe2000fffe0ff */
[----:B------:R-:W-:-:S04]  /*27e0*/  ISETP.NE.AND P0, PT, R11, 0x2, PT ;  /* 0x000000020b00780c */ /* 0x000fc80003f05270 */
[----:B-1----:R-:W-:Y:S02]  /*27f0*/  SEL R0, RZ, 0x1, P0 ;  /* 0x00000001ff007807 */ /* 0x002fe40000000000 */
[----:B------:R-:W-:Y:S02]  /*2800*/  SEL R11, R11, RZ, P0 ;  /* 0x000000ff0b0b7207 */ /* 0x000fe40000000000 */
[----:B------:R-:W-:Y:S01]  /*2810*/  LOP3.LUT R10, R10, R0, RZ, 0x3c, !PT ;  /* 0x000000000a0a7212 */ /* 0x000fe200078e3cff */
[----:B------:R-:W-:Y:S06]  /*2820*/  BRA.U UP1, `(.L_x_43) ;  /* 0xfffffff101447547 */ /* 0x000fec000b83ffff */
[----:B------:R-:W-:Y:S01]  /*2830*/  UIADD3 UR7, UPT, UPT, UR6, 0x68, URZ ;  /* 0x0000006806077890 */ /* 0x000fe2000fffe0ff */
[----:B------:R-:W-:-:S03]  /*2840*/  SHF.L.U32 R2, R12, 0x1f, RZ ;  /* 0x0000001f0c027819 */ /* 0x000fc600000006ff */
[----:B------:R-:W-:-:S09]  /*2850*/  ULEA UR4, UR5, UR7, 0x3 ;  /* 0x0000000705047291 */ /* 0x000fd2000f8e18ff */
[----:B------:R-:W1:Y:S02]  /*2860*/  SYNCS.PHASECHK.TRANS64.TRYWAIT P0, [UR4], R2 ;  /* 0x00000002ff0075a7 */ /* 0x000e640008001104 */
[----:B-1----:R-:W-:Y:S05]  /*2870*/  @!P0 BRA `(.L_x_44) ;  /* 0x0000004400dc8947 */ /* 0x002fea0003800000 */
.L_x_117:
[----:B------:R-:W-:-:S04]  /*2880*/  UIADD3 UR4, UPT, UPT, UR5, 0x1, URZ ;  /* 0x0000000105047890 */ /* 0x000fc8000fffe0ff */
[----:B------:R-:W-:-:S04]  /*2890*/  UISETP.NE.AND UP0, UPT, UR4, 0xd, UPT ;  /* 0x0000000d0400788c */ /* 0x000fc8000bf05270 */
[----:B------:R-:W-:Y:S02]  /*28a0*/  USEL UR6, URZ, 0x1, UP0 ;  /* 0x00000001ff067887 */ /* 0x000fe40008000000 */
[----:B------:R-:W-:-:S04]  /*28b0*/  USEL UR4, UR4, URZ, UP0 ;  /* 0x000000ff04047287 */ /* 0x000fc80008000000 */
[----:B------:R-:W-:Y:S01]  /*28c0*/  ULEA UR5, UR4, UR7, 0x3 ;  /* 0x0000000704057291 */ /* 0x000fe2000f8e18ff */
[----:B-1----:R-:W-:-:S04]  /*28d0*/  LOP3.LUT R2, R12, UR6, RZ, 0x3c, !PT ;  /* 0x000000060c027c12 */ /* 0x002fc8000f8e3cff */
[----:B------:R-:W-:-:S04]  /*28e0*/  SHF.L.U32 R3, R2, 0x1f, RZ ;  /* 0x0000001f02037819 */ /* 0x000fc800000006ff */
[----:B------:R-:W1:Y:S02]  /*28f0*/  SYNCS.PHASECHK.TRANS64.TRYWAIT P0, [UR5], R3 ;  /* 0x00000003ff0075a7 */ /* 0x000e640008001105 */
[----:B-1----:R-:W-:Y:S05]  /*2900*/  @!P0 BRA `(.L_x_45) ;  /* 0x0000004400d08947 */ /* 0x002fea0003800000 */
.L_x_119:
[----:B------:R-:W-:-:S04]  /*2910*/  UIADD3 UR4, UPT, UPT, UR4, 0x1, URZ ;  /* 0x0000000104047890 */ /* 0x000fc8000fffe0ff */
[----:B------:R-:W-:-:S04]  /*2920*/  UISETP.NE.AND UP0, UPT, UR4, 0xd, UPT ;  /* 0x0000000d0400788c */ /* 0x000fc8000bf05270 */
[----:B------:R-:W-:Y:S02]  /*2930*/  USEL UR6, URZ, 0x1, UP0 ;  /* 0x00000001ff067887 */ /* 0x000fe40008000000 */
[----:B------:R-:W-:-:S04]  /*2940*/  USEL UR4, UR4, URZ, UP0 ;  /* 0x000000ff04047287 */ /* 0x000fc80008000000 */
[----:B------:R-:W-:Y:S01]  /*2950*/  ULEA UR5, UR4, UR7, 0x3 ;  /* 0x0000000704057291 */ /* 0x000fe2000f8e18ff */
[----:B------:R-:W-:-:S04]  /*2960*/  LOP3.LUT R2, R2, UR6, RZ, 0x3c, !PT ;  /* 0x0000000602027c12 */ /* 0x000fc8000f8e3cff */
[----:B-1----:R-:W-:-:S04]  /*2970*/  SHF.L.U32 R3, R2, 0x1f, RZ ;  /* 0x0000001f02037819 */ /* 0x002fc800000006ff */
[----:B------:R-:W1:Y:S02]  /*2980*/  SYNCS.PHASECHK.TRANS64.TRYWAIT P0, [UR5], R3 ;  /* 0x00000003ff0075a7 */ /* 0x000e640008001105 */
[----:B-1----:R-:W-:Y:S05]  /*2990*/  @!P0 BRA `(.L_x_46) ;  /* 0x0000004400c48947 */ /* 0x002fea0003800000 */
.L_x_121:
        /* <DEDUP_REMOVED lines=9> */
.L_x_123:
        /* <DEDUP_REMOVED lines=9> */
.L_x_125:
        /* <DEDUP_REMOVED lines=9> */
.L_x_127:
        /* <DEDUP_REMOVED lines=9> */
.L_x_129:
        /* <DEDUP_REMOVED lines=9> */
.L_x_131:
        /* <DEDUP_REMOVED lines=9> */
.L_x_133:
        /* <DEDUP_REMOVED lines=9> */
.L_x_135:
        /* <DEDUP_REMOVED lines=9> */
.L_x_137:
        /* <DEDUP_REMOVED lines=9> */
.L_x_139:
[----:B------:R-:W-:-:S04]  /*2eb0*/  UIADD3 UR4, UPT, UPT, UR4, 0x1, URZ ;  /* 0x0000000104047890 */ /* 0x000fc8000fffe0ff */
[----:B------:R-:W-:-:S04]  /*2ec0*/  UISETP.NE.AND UP0, UPT, UR4, 0xd, UPT ;  /* 0x0000000d0400788c */ /* 0x000fc8000bf05270 */
[----:B------:R-:W-:Y:S02]  /*2ed0*/  USEL UR5, URZ, 0x1, UP0 ;  /* 0x00000001ff057887 */ /* 0x000fe40008000000 */
[----:B------:R-:W-:-:S04]  /*2ee0*/  USEL UR4, UR4, URZ, UP0 ;  /* 0x000000ff04047287 */ /* 0x000fc80008000000 */
[----:B------:R-:W-:Y:S01]  /*2ef0*/  ULEA UR4, UR4, UR7, 0x3 ;  /* 0x0000000704047291 */ /* 0x000fe2000f8e18ff */
[----:B------:R-:W-:-:S04]  /*2f00*/  LOP3.LUT R2, R2, UR5, RZ, 0x3c, !PT ;  /* 0x0000000502027c12 */ /* 0x000fc8000f8e3cff */
[----:B------:R-:W-:Y:S01]  /*2f10*/  SHF.L.U32 R2, R2, 0x1f, RZ ;  /* 0x0000001f02027819 */ /* 0x000fe200000006ff */
[----:B-1----:R-:W-:-:S07]  /*2f20*/  IMAD.U32 R0, RZ, RZ, UR4 ;  /* 0x00000004ff007e24 */ /* 0x002fce000f8e00ff */
.L_x_56:
[----:B-1----:R1:W2:Y:S02]  /*2f30*/  SYNCS.PHASECHK.TRANS64.TRYWAIT P0, [R0+URZ], R2 ;  /* 0x00000002000075a7 */ /* 0x0022a400080011ff */
[----:B--2---:R-:W-:Y:S05]  /*2f40*/  @!P0 NANOSLEEP.SYNCS 0x989680 ;  /* 0x009896800000895d */ /* 0x004fea0003900000 */
[----:B------:R-:W2:Y:S02]  /*2f50*/  @!P0 SYNCS.PHASECHK.TRANS64 P0, [R0+URZ], R2 ;  /* 0x00000002000085a7 */ /* 0x000ea400080010ff */
[----:B--2---:R-:W-:Y:S05]  /*2f60*/  @P0 EXIT ;  /* 0x000000000000094d */ /* 0x004fea0003800000 */
[----:B------:R-:W-:Y:S05]  /*2f70*/  BRA `(.L_x_56) ;  /* 0xfffffffc00ec7947 */ /* 0x000fea000383ffff */
.L_x_23:
[----:B------:R-:W-:-:S04]  /*2f80*/  UISETP.NE.AND UP0, UPT, UR48, URZ, UPT ;  /* 0x000000ff3000728c */ /* 0x000fc8000bf05270 */
[----:B------:R-:W-:-:S09]  /*2f90*/  UISETP.NE.OR UP0, UPT, UR22, 0x1, UP0 ;  /* 0x000000011600788c */ /* 0x000fd20008705670 */
[----:B------:R-:W-:Y:S05]  /*2fa0*/  BRA.U UP0, `(.L_x_57) ;  /* 0x0000000500487547 */ /* 0x000fea000b800000 */
[----:B------:R-:W-:Y:S01]  /*2fb0*/  ISETP.GE.U32.AND P2, PT, R0, 0x4, PT ;  /* 0x000000040000780c */ /* 0x000fe20003f46070 */
[----:B------:R-:W-:Y:S01]  /*2fc0*/  IMAD.MOV.U32 R12, RZ, RZ, 0x1 ;  /* 0x00000001ff0c7424 */ /* 0x000fe200078e00ff */
[----:B------:R-:W-:Y:S02]  /*2fd0*/  CS2R R10, SRZ ;  /* 0x00000000000a7805 */ /* 0x000fe4000001ff00 */
[----:B------:R-:W-:Y:S01]  /*2fe0*/  CS2R R8, SRZ ;  /* 0x0000000000087805 */ /* 0x000fe2000001ff00 */
[----:B------:R-:W-:Y:S01]  /*2ff0*/  UMOV UR6, 0x400 ;  /* 0x0000040000067882 */ /* 0x000fe20000000000 */
[----:B------:R-:W-:Y:S01]  /*3000*/  UMOV UR5, URZ ;  /* 0x000000ff00057c82 */ /* 0x000fe20008000000 */
[----:B------:R-:W-:-:S12]  /*3010*/  ULEA UR6, UR48, UR6, 0x18 ;  /* 0x0000000630067291 */ /* 0x000fd8000f8ec0ff */
.L_x_61:
[----:B------:R-:W-:Y:S02]  /*3020*/  LEA R2, R8, UR6, 0x3 ;  /* 0x0000000608027c11 */ /* 0x000fe4000f8e18ff */
[----:B------:R-:W-:-:S03]  /*3030*/  SHF.L.U32 R4, R9, 0x1f, RZ ;  /* 0x0000001f09047819 */ /* 0x000fc600000006ff */
[----:B------:R-:W-:Y:S01]  /*3040*/  VIADD R5, R2, 0x160 ;  /* 0x0000016002057836 */ /* 0x000fe20000000000 */
[----:B------:R-:W1:Y:S02]  /*3050*/  SYNCS.PHASECHK.TRANS64.TRYWAIT P0, [R2+URZ+0x150], R4 ;  /* 0x00015004020075a7 */ /* 0x000e6400080011ff */
[----:B-1----:R-:W-:Y:S05]  /*3060*/  @!P0 BRA `(.L_x_58) ;  /* 0x0000004400008947 */ /* 0x002fea0003800000 */
.L_x_140:
[----:B------:R-:W-:Y:S01]  /*3070*/  ULEA UR4, UR5, UR6, 0x3 ;  /* 0x0000000605047291 */ /* 0x000fe2000f8e18ff */
[----:B-1----:R-:W-:Y:S01]  /*3080*/  PRMT R2, RZ, 0x654, R5 ;  /* 0x00000654ff027816 */ /* 0x002fe20000000005 */
[----:B------:R-:W-:Y:S01]  /*3090*/  @!P2 IMAD.MOV.U32 R4, RZ, RZ, 0x10 ;  /* 0x00000010ff04a424 */ /* 0x000fe200078e00ff */
[----:B------:R-:W-:Y:S01]  /*30a0*/  SHF.L.U32 R5, R12, 0x1f, RZ ;  /* 0x0000001f0c057819 */ /* 0x000fe200000006ff */
[----:B------:R-:W-:Y:S01]  /*30b0*/  UIADD3 UR7, UPT, UPT, UR4, 0xf0, URZ ;  /* 0x000000f004077890 */ /* 0x000fe2000fffe0ff */
[----:B------:R1:W-:Y:S05]  /*30c0*/  SYNCS.ARRIVE.TRANS64.RED.A1T0 RZ, [R2+URZ], RZ ;  /* 0x000000ff02ff79a7 */ /* 0x0003ea00081004ff */
[----:B------:R-:W-:Y:S01]  /*30d0*/  IMAD.U32 R6, RZ, RZ, UR7 ;  /* 0x00000007ff067e24 */ /* 0x000fe2000f8e00ff */
[----:B------:R-:W2:Y:S04]  /*30e0*/  SYNCS.PHASECHK.TRANS64.TRYWAIT P0, [UR4+0x100], R5 ;  /* 0x00010005ff0075a7 */ /* 0x000ea80008001104 */
[----:B------:R-:W-:Y:S01]  /*30f0*/  PRMT R6, R0, 0x654, R6 ;  /* 0x0000065400067816 */ /* 0x000fe20000000006 */
[----:B-12---:R-:W-:Y:S06]  /*3100*/  @!P0 BRA `(.L_x_59) ;  /* 0x0000004000ec8947 */ /* 0x006fec0003800000 */
.L_x_142:
[----:B------:R-:W-:Y:S01]  /*3110*/  ULEA UR8, UR5, UR6, 0x4 ;  /* 0x0000000605087291 */ /* 0x000fe2000f8e20ff */
[----:B------:R-:W-:Y:S01]  /*3120*/  SEL R3, R6, R3, !P2 ;  /* 0x0000000306037207 */ /* 0x000fe20005000000 */
[----:B------:R-:W-:Y:S01]  /*3130*/  UIADD3 UR9, UPT, UPT, UR4, 0xf0, URZ ;  /* 0x000000f004097890 */ /* 0x000fe2000fffe0ff */
[----:B-1----:R-:W-:Y:S01]  /*3140*/  LEA R2, R11, UR6, 0x3 ;  /* 0x000000060b027c11 */ /* 0x002fe2000f8e18ff */
[----:B------:R-:W-:Y:S01]  /*3150*/  UIADD3 UR8, UPT, UPT, UR8, 0x180, URZ ;  /* 0x0000018008087890 */ /* 0x000fe2000fffe0ff */
[----:B------:R1:W-:Y:S01]  /*3160*/  @!P2 SYNCS.ARRIVE.TRANS64.RED RZ, [R3+URZ], R4 ;  /* 0x0000000403ffa9a7 */ /* 0x0003e200080004ff */
[----:B------:R-:W-:Y:S01]  /*3170*/  UIADD3 UR4, UPT, UPT, UR5, 0x1, URZ ;  /* 0x0000000105047890 */ /* 0x000fe2000fffe0ff */
[----:B------:R-:W-:-:S03]  /*3180*/  VIADD R8, R8, 0x1 ;  /* 0x0000000108087836 */ /* 0x000fc60000000000 */
[----:B------:R-:W-:Y:S02]  /*3190*/  UISETP.NE.AND UP0, UPT, UR4, 0x2, UPT ;  /* 0x000000020400788c */ /* 0x000fe4000bf05270 */
[----:B------:R-:W-:Y:S01]  /*31a0*/  ISETP.NE.AND P0, PT, R8, 0x2, PT ;  /* 0x000000020800780c */ /* 0x000fe20003f05270 */
[----:B------:R-:W-:Y:S06]  /*31b0*/  UGETNEXTWORKID.BROADCAST [UR8], [UR9] ;  /* 0x00000000080073ca */ /* 0x000fec0008000100 */
[----:B------:R-:W-:Y:S02]  /*31c0*/  USEL UR7, URZ, 0x1, UP0 ;  /* 0x00000001ff077887 */ /* 0x000fe40008000000 */
[----:B------:R-:W-:-:S04]  /*31d0*/  USEL UR5, UR4, URZ, UP0 ;  /* 0x000000ff04057287 */ /* 0x000fc80008000000 */
[----:B------:R-:W-:Y:S02]  /*31e0*/  LOP3.LUT R12, R12, UR7, RZ, 0x3c, !PT ;  /* 0x000000070c0c7c12 */ /* 0x000fe4000f8e3cff */
[----:B-1----:R-:W-:-:S04]  /*31f0*/  SHF.L.U32 R4, R10, 0x1f, RZ ;  /* 0x0000001f0a047819 */ /* 0x002fc800000006ff */
[----:B------:R-:W1:Y:S02]  /*3200*/  SYNCS.PHASECHK.TRANS64.TRYWAIT P1, [R2+URZ+0xf0], R4 ;  /* 0x0000f004020075a7 */ /* 0x000e6400080211ff */
[----:B-1----:R-:W-:Y:S05]  /*3210*/  @!P1 BRA `(.L_x_60) ;  /* 0x0000004000c09947 */ /* 0x002fea0003800000 */
.L_x_143:
[C---:B-1----:R-:W-:Y:S01]  /*3220*/  LEA R4, R11.reuse, UR6, 0x4 ;  /* 0x000000060b047c11 */ /* 0x042fe2000f8e20ff */
[----:B------:R-:W-:Y:S01]  /*3230*/  VIADD R2, R2, 0x100 ;  /* 0x0000010002027836 */ /* 0x000fe20000000000 */
[----:B------:R-:W-:Y:S01]  /*3240*/  SEL R8, R8, RZ, P0 ;  /* 0x000000ff08087207 */ /* 0x000fe20000000000 */
[----:B------:R-:W-:-:S03]  /*3250*/  VIADD R11, R11, 0x1 ;  /* 0x000000010b0b7836 */ /* 0x000fc60000000000 */
[----:B------:R-:W1:Y:S01]  /*3260*/  LDS.128 R4, [R4+0x180] ;  /* 0x0001800004047984 */ /* 0x000e620000000c00 */
[----:B------:R-:W-:Y:S02]  /*3270*/  PRMT R2, RZ, 0x654, R2 ;  /* 0x00000654ff027816 */ /* 0x000fe40000000002 */
[C---:B------:R-:W-:Y:S01]  /*3280*/  ISETP.NE.AND P1, PT, R11.reuse, 0x2, PT ;  /* 0x000000020b00780c */ /* 0x040fe20003f25270 */
[----:B------:R-:W-:Y:S01]  /*3290*/  @!PT LDS RZ, [RZ] ;  /* 0x00000000fffff984 */ /* 0x000fe20000000800 */
[----:B------:R-:W-:Y:S01]  /*32a0*/  @!PT LDS RZ, [RZ] ;  /* 0x00000000fffff984 */ /* 0x000fe20000000800 */
[----:B------:R-:W-:Y:S01]  /*32b0*/  @!PT LDS RZ, [RZ] ;  /* 0x00000000fffff984 */ /* 0x000fe20000000800 */
[----:B------:R-:W-:Y:S01]  /*32c0*/  @!PT LDS RZ, [RZ] ;  /* 0x00000000fffff984 */ /* 0x000fe20000000800 */
[----:B------:R2:W-:Y:S06]  /*32d0*/  MEMBAR.ALL.CTA ;  /* 0x0000000000007992 */ /* 0x0005ec0000008000 */
[----:B--2---:R-:W2:Y:S01]  /*32e0*/  FENCE.VIEW.ASYNC.S ;  /* 0x00000000000073c6 */ /* 0x004ea20000000000 */
[----:B------:R-:W-:Y:S01]  /*32f0*/  SEL R11, R11, RZ, P1 ;  /* 0x000000ff0b0b7207 */ /* 0x000fe20000800000 */
[----:B--2---:R2:W-:Y:S01]  /*3300*/  SYNCS.ARRIVE.TRANS64.RED.A1T0 RZ, [R2+URZ], RZ ;  /* 0x000000ff02ff79a7 */ /* 0x0045e200081004ff */
[----:B-1----:R-:W-:-:S02]  /*3310*/  LOP3.LUT P3, RZ, R6, 0x1, RZ, 0xc0, !PT ;  /* 0x0000000106ff7812 */ /* 0x002fc4000786c0ff */
[----:B------:R-:W-:-:S04]  /*3320*/  SEL R4, RZ, 0x1, P1 ;  /* 0x00000001ff047807 */ /* 0x000fc80000800000 */
[----:B------:R-:W-:Y:S02]  /*3330*/  LOP3.LUT R10, R10, R4, RZ, 0x3c, !PT ;  /* 0x000000040a0a7212 */ /* 0x000fe400078e3cff */
[----:B--2---:R-:W-:-:S04]  /*3340*/  SEL R2, RZ, 0x1, P0 ;  /* 0x00000001ff027807 */ /* 0x004fc80000000000 */
[----:B------:R-:W-:Y:S01]  /*3350*/  LOP3.LUT R9, R9, R2, RZ, 0x3c, !PT ;  /* 0x0000000209097212 */ /* 0x000fe200078e3cff */
[----:B------:R-:W-:Y:S06]  /*3360*/  @P3 BRA `(.L_x_61) ;  /* 0xfffffffc002c3947 */ /* 0x000fec000383ffff */
[----:B------:R-:W-:Y:S01]  /*3370*/  ULEA UR4, UR5, UR6, 0x3 ;  /* 0x0000000605047291 */ /* 0x000fe2000f8e18ff */
[----:B------:R-:W-:-:S08]  /*3380*/  SHF.L.U32 R2, R12, 0x1f, RZ ;  /* 0x0000001f0c027819 */ /* 0x000fd000000006ff */
[----:B------:R-:W1:Y:S02]  /*3390*/  SYNCS.PHASECHK.TRANS64 P0, [UR4+0x100], R2 ;  /* 0x00010002ff0075a7 */ /* 0x000e640008001004 */
[----:B-1----:R-:W-:Y:S05]  /*33a0*/  @P0 BRA `(.L_x_62) ;  /* 0x0000000000080947 */ /* 0x002fea0003800000 */
[----:B------:R-:W1:Y:S02]  /*33b0*/  SYNCS.PHASECHK.TRANS64.TRYWAIT P0, [UR4+0x100], R2 ;  /* 0x00010002ff0075a7 */ /* 0x000e640008001104 */
[----:B-1----:R-:W-:Y:S05]  /*33c0*/  @!P0 BRA `(.L_x_63) ;  /* 0x0000004000688947 */ /* 0x002fea0003800000 */
.L_x_62:
[----:B------:R-:W-:-:S04]  /*33d0*/  UIADD3 UR7, UPT, UPT, UR5, 0x1, URZ ;  /* 0x0000000105077890 */ /* 0x000fc8000fffe0ff */
[----:B------:R-:W-:-:S04]  /*33e0*/  UISETP.NE.AND UP0, UPT, UR7, 0x2, UPT ;  /* 0x000000020700788c */ /* 0x000fc8000bf05270 */
[----:B------:R-:W-:Y:S02]  /*33f0*/  USEL UR8, URZ, 0x1, UP0 ;  /* 0x00000001ff087887 */ /* 0x000fe40008000000 */
[----:B------:R-:W-:-:S04]  /*3400*/  USEL UR7, UR7, URZ, UP0 ;  /* 0x000000ff07077287 */ /* 0x000fc80008000000 */
[----:B------:R-:W-:Y:S01]  /*3410*/  ULEA UR7, UR7, UR6, 0x3 ;  /* 0x0000000607077291 */ /* 0x000fe2000f8e18ff */
[----:B-1----:R-:W-:-:S04]  /*3420*/  LOP3.LUT R2, R12, UR8, RZ, 0x3c, !PT ;  /* 0x000000080c027c12 */ /* 0x002fc8000f8e3cff */
[----:B------:R-:W-:-:S04]  /*3430*/  SHF.L.U32 R0, R2, 0x1f, RZ ;  /* 0x0000001f02007819 */ /* 0x000fc800000006ff */
[----:B------:R-:W1:Y:S02]  /*3440*/  SYNCS.PHASECHK.TRANS64 P0, [UR7+0x100], R0 ;  /* 0x00010000ff0075a7 */ /* 0x000e640008001007 */
[----:B-1----:R-:W-:Y:S05]  /*3450*/  @P0 EXIT ;  /* 0x000000000000094d */ /* 0x002fea0003800000 */
[----:B------:R-:W-:Y:S02]  /*3460*/  SHF.L.U32 R2, R2, 0x1f, RZ ;  /* 0x0000001f02027819 */ /* 0x000fe400000006ff */
[----:B------:R-:W-:-:S07]  /*3470*/  MOV R0, UR7 ;  /* 0x0000000700007c02 */ /* 0x000fce0008000f00 */
.L_x_64:
[----:B-1----:R1:W2:Y:S02]  /*3480*/  SYNCS.PHASECHK.TRANS64.TRYWAIT P0, [R0+URZ+0x100], R2 ;  /* 0x00010002000075a7 */ /* 0x0022a400080011ff */
[----:B--2---:R-:W-:Y:S05]  /*3490*/  @!P0 NANOSLEEP.SYNCS 0x989680 ;  /* 0x009896800000895d */ /* 0x004fea0003900000 */
[----:B------:R-:W2:Y:S02]  /*34a0*/  @!P0 SYNCS.PHASECHK.TRANS64 P0, [R0+URZ+0x100], R2 ;  /* 0x00010002000085a7 */ /* 0x000ea400080010ff */
[----:B--2---:R-:W-:Y:S05]  /*34b0*/  @P0 EXIT ;  /* 0x000000000000094d */ /* 0x004fea0003800000 */
[----:B------:R-:W-:Y:S05]  /*34c0*/  BRA `(.L_x_64) ;  /* 0xfffffffc00ec7947 */ /* 0x000fea000383ffff */
.L_x_57:
[----:B------:R-:W-:Y:S05]  /*34d0*/  BRA.U UP4, `(.L_x_65) ;  /* 0x0000000d04d47547 */ /* 0x000fea000b800000 */
[----:B------:R-:W-:Y:S01]  /*34e0*/  UMOV UR4, 0x40 ;  /* 0x0000004000047882 */ /* 0x000fe20000000000 */
[----:B------:R-:W-:Y:S01]  /*34f0*/  NOP ;  /* 0x0000000000007918 */ /* 0x000fe20000000000 */
[----:B------:R-:W-:Y:S01]  /*3500*/  ULEA UR5, UR48, UR4, 0x18 ;  /* 0x0000000430057291 */ /* 0x000fe2000f8ec0ff */
[----:B------:R-:W-:Y:S02]  /*3510*/  UMOV UR6, 0x400 ;  /* 0x0000040000067882 */ /* 0x000fe40000000000 */
[----:B------:R-:W-:-:S06]  /*3520*/  ULEA UR6, UR48, UR6, 0x18 ;  /* 0x0000000630067291 */ /* 0x000fcc000f8ec0ff */
[----:B------:R-:W1:Y:S02]  /*3530*/  LDS.U8 R0, [UR5+0x1c] ;  /* 0x00001c05ff007984 */ /* 0x000e640008000000 */
[----:B-1----:R-:W-:-:S13]  /*3540*/  ISETP.NE.AND P0, PT, R0, RZ, PT ;  /* 0x000000ff0000720c */ /* 0x002fda0003f05270 */
[----:B------:R-:W-:Y:S05]  /*3550*/  @P0 BRA `(.L_x_66) ;  /* 0x0000000000580947 */ /* 0x000fea0003800000 */
[----:B------:R-:W-:-:S13]  /*3560*/  ELECT P0, URZ, PT ;  /* 0x0000000000ff782f */ /* 0x000fda0003800000 */
[----:B------:R-:W-:Y:S05]  /*3570*/  @!P0 BRA `(.L_x_67) ;  /* 0x0000000000608947 */ /* 0x000fea0003800000 */
[----:B------:R-:W-:Y:S01]  /*3580*/  UMOV UR4, 0x10 ;  /* 0x0000001000047882 */ /* 0x000fe20000000000 */
[----:B------:R-:W-:Y:S01]  /*3590*/  HFMA2 R0, -RZ, RZ, 0, 5.9604644775390625e-08 ;  /* 0x00000001ff007431 */ /* 0x000fe200000001ff */
[----:B------:R-:W-:-:S03]  /*35a0*/  MOV R3, 0xffff ;  /* 0x0000ffff00037802 */ /* 0x000fc60000000f00 */
[----:B------:R-:W-:Y:S04]  /*35b0*/  DEPBAR.LE SB1, 0x36 ;  /* 0x00009d800000791a */ /* 0x000fe80000000000 */
[----:B------:R-:W1:Y:S02]  /*35c0*/  UTCATOMSWS.FIND_AND_SET.ALIGN UP0, UR4, UR4 ;  /* 0x00000004000475e3 */ /* 0x000e640008000800 */
[----:B-1----:R-:W-:Y:S01]  /*35d0*/  MOV R4, UR4 ;  /* 0x0000000400047c02 */ /* 0x002fe20008000f00 */
[----:B------:R-:W-:Y:S06]  /*35e0*/  BRA.U UP0, `(.L_x_68) ;  /* 0x0000000100187547 */ /* 0x000fec000b800000 */
.L_x_69:
[----:B------:R-:W-:Y:S05]  /*35f0*/  NANOSLEEP 0x64 ;  /* 0x000000640000795d */ /* 0x000fea0003800000 */
[----:B------:R-:W-:-:S05]  /*3600*/  UMOV UR4, 0x10 ;  /* 0x0000001000047882 */ /* 0x000fca0000000000 */
[----:B------:R-:W-:Y:S04]  /*3610*/  DEPBAR.LE SB1, 0x36 ;  /* 0x00009d800000791a */ /* 0x000fe80000000000 */
[----:B------:R-:W1:Y:S02]  /*3620*/  UTCATOMSWS.FIND_AND_SET.ALIGN UP0, UR4, UR4 ;  /* 0x00000004000475e3 */ /* 0x000e640008000800 */
[----:B-1----:R-:W-:Y:S01]  /*3630*/  MOV R4, UR4 ;  /* 0x0000000400047c02 */ /* 0x002fe20008000f00 */
[----:B------:R-:W-:Y:S05]  /*3640*/  BRA.U !UP0, `(.L_x_69) ;  /* 0xfffffffd08e87547 */ /* 0x000fea000b83ffff */
.L_x_68:
[-C--:B------:R-:W-:Y:S02]  /*3650*/  SHF.L.U32 R3, R3, R4.reuse, RZ ;  /* 0x0000000403037219 */ /* 0x080fe400000006ff */
[----:B------:R-:W-:Y:S01]  /*3660*/  SHF.L.U32 R0, R0, R4, RZ ;  /* 0x0000000400007219 */ /* 0x000fe200000006ff */
[----:B------:R-:W-:Y:S02]  /*3670*/  IMAD.SHL.U32 R4, R4, 0x20, RZ ;  /* 0x0000002004047824 */ /* 0x000fe400078e00ff */
[----:B------:R1:W-:Y:S04]  /*3680*/  ATOMS.OR RZ, [UR5+0x14], R3 ;  /* 0x00001403ffff798c */ /* 0x0003e8000b000005 */
[----:B------:R1:W-:Y:S04]  /*3690*/  ATOMS.OR RZ, [UR5+0x18], R0 ;  /* 0x00001800ffff798c */ /* 0x0003e8000b000005 */
[----:B------:R1:W-:Y:S01]  /*36a0*/  STS [UR6+0x1a0], R4 ;  /* 0x0001a004ff007988 */ /* 0x0003e20008000806 */
[----:B------:R-:W-:Y:S05]  /*36b0*/  BRA `(.L_x_67) ;  /* 0x0000000000107947 */ /* 0x000fea0003800000 */
.L_x_66:
[----:B------:R-:W-:Y:S02]  /*36c0*/  MOV R0, 0xffffffff ;  /* 0xffffffff00007802 */ /* 0x000fe40000000f00 */
[----:B------:R-:W-:-:S03]  /*36d0*/  MOV R4, 0x3700 ;  /* 0x0000370000047802 */ /* 0x000fc60000000f00 */
[----:B------:R1:W-:Y:S04]  /*36e0*/  STS [UR6+0x1a0], R0 ;  /* 0x0001a000ff007988 */ /* 0x0003e80008000806 */
[----:B-1---5:R-:W-:Y:S05]  /*36f0*/  CALL.REL.NOINC `($__internal_1_$__cuda_sm10x_tcgen05_guardrail_trap_phase_invalid_during_alloc) ;  /* 0x0000004000e87944 */ /* 0x022fea0003c00000 */
.L_x_67:
[----:B------:R-:W-:Y:S05]  /*3700*/  WARPSYNC.ALL ;  /* 0x0000000000007948 */ /* 0x000fea0003800000 */
[----:B------:R-:W2:Y:S01]  /*3710*/  S2UR UR4, SR_CgaCtaId ;  /* 0x00000000000479c3 */ /* 0x000ea20000008800 */
[----:B------:R-:W-:Y:S01]  /*3720*/  UMOV UR26, 0x400 ;  /* 0x00000400001a7882 */ /* 0x000fe20000000000 */
[----:B------:R-:W-:-:S06]  /*3730*/  NOP ;  /* 0x0000000000007918 */ /* 0x000fcc0000000000 */
[----:B------:R-:W-:Y:S06]  /*3740*/  BAR.ARV 0x6, 0xa0 ;  /* 0x0182800000007b1d */ /* 0x000fec0000002000 */
[----:B------:R-:W3:Y:S01]  /*3750*/  LDCU UR5, c[0x0][0x38c] ;  /* 0x00007180ff0577ac */ /* 0x000ee20008000800 */
[----:B------:R-:W-:Y:S01]  /*3760*/  LOP3.LUT R2, R2, 0xffff, RZ, 0xc0, !PT ;  /* 0x0000ffff02027812 */ /* 0x000fe200078ec0ff */
[----:B------:R-:W-:Y:S01]  /*3770*/  IMAD.MOV.U32 R11, RZ, RZ, 0x1 ;  /* 0x00000001ff0b7424 */ /* 0x000fe200078e00ff */
[----:B------:R-:W-:Y:S01]  /*3780*/  CS2R R8, SRZ ;  /* 0x0000000000087805 */ /* 0x000fe2000001ff00 */
[----:B------:R-:W4:Y:S01]  /*3790*/  LDCU UR7, c[0x0][0x38c] ;  /* 0x00007180ff0777ac */ /* 0x000f220008000800 */
[----:B------:R-:W-:Y:S01]  /*37a0*/  R2UR UR27, R2 ;  /* 0x00000000021b72ca */ /* 0x000fe200000e0000 */
[----:B------:R-:W-:Y:S01]  /*37b0*/  IMAD.MOV.U32 R10, RZ, RZ, RZ ;  /* 0x000000ffff0a7224 */ /* 0x000fe200078e00ff */
[----:B------:R-:W-:Y:S01]  /*37c0*/  UMOV UR30, URZ ;  /* 0x000000ff001e7c82 */ /* 0x000fe20008000000 */
[----:B------:R-:W-:Y:S01]  /*37d0*/  UMOV UR24, URZ ;  /* 0x000000ff00187c82 */ /* 0x000fe20008000000 */
[----:B--2---:R-:W-:Y:S01]  /*37e0*/  ULEA UR26, UR4, UR26, 0x18 ;  /* 0x0000001a041a7291 */ /* 0x004fe2000f8ec0ff */
[----:B------:R-:W-:Y:S01]  /*37f0*/  UMOV UR38, 0x0 ;  /* 0x0000000000267882 */ /* 0x000fe20000000000 */
[----:B------:R-:W-:-:S02]  /*3800*/  UMOV UR39, 0x4100490 ;  /* 0x0410049000277882 */ /* 0x000fc40000000000 */
[----:B------:R-:W-:Y:S02]  /*3810*/  UIADD3 UR4, UPT, UPT, UR26, 0x2400, URZ ;  /* 0x000024001a047890 */ /* 0x000fe4000fffe0ff */
[----:B------:R-:W-:Y:S02]  /*3820*/  UIADD3 UR6, UPT, UPT, UR26, 0x1c400, URZ ;  /* 0x0001c4001a067890 */ /* 0x000fe4000fffe0ff */
[----:B---3--:R-:W-:Y:S01]  /*3830*/  UIADD3 UR5, UPT, UPT, UR5, 0x7f, URZ ;  /* 0x0000007f05057890 */ /* 0x008fe2000fffe0ff */
[----:B-1----:R-:W1:Y:S01]  /*3840*/  LDS R0, [UR26+0x1a0] ;  /* 0x0001a01aff007984 */ /* 0x002e620008000800 */
[----:B------:R-:W-:Y:S01]  /*3850*/  UMOV UR36, 0x0 ;  /* 0x0000000000247882 */ /* 0x000fe20000000000 */
[----:B------:R-:W-:Y:S01]  /*3860*/  UMOV UR37, 0x4100490 ;  /* 0x0410049000257882 */ /* 0x000fe20000000000 */
[----:B------:R-:W-:Y:S02]  /*3870*/  USHF.R.S32.HI UR40, URZ, 0x1f, UR5 ;  /* 0x0000001fff287899 */ /* 0x000fe40008011405 */
[----:B----4-:R-:W-:-:S02]  /*3880*/  UISETP.GE.AND UP4, UPT, UR7, 0x1, UPT ;  /* 0x000000010700788c */ /* 0x010fc4000bf86270 */
[----:B------:R-:W-:Y:S02]  /*3890*/  ULEA.HI UR40, UR40, UR5, URZ, 0x7 ;  /* 0x0000000528287291 */ /* 0x000fe4000f8f38ff */
[----:B------:R-:W-:Y:S02]  /*38a0*/  USHF.R.U32.HI UR5, URZ, 0x4, UR4 ;  /* 0x00000004ff057899 */ /* 0x000fe40008011604 */
[----:B------:R-:W-:Y:S02]  /*38b0*/  USHF.R.S32.HI UR40, URZ, 0x7, UR40 ;  /* 0x00000007ff287899 */ /* 0x000fe40008011428 */
[----:B------:R-:W-:Y:S02]  /*38c0*/  USHF.R.U32.HI UR4, URZ, 0x4, UR6 ;  /* 0x00000004ff047899 */ /* 0x000fe40008011606 */
[----:B------:R-:W-:Y:S02]  /*38d0*/  UISETP.LT.AND UP0, UPT, UR40, 0x1, UPT ;  /* 0x000000012800788c */ /* 0x000fe4000bf01270 */
[----:B------:R-:W-:-:S02]  /*38e0*/  ULOP3.LUT UR5, UR5, 0x3fff, URZ, 0xc0, !UPT ;  /* 0x00003fff05057892 */ /* 0x000fc4000f8ec0ff */
[----:B------:R-:W-:Y:S02]  /*38f0*/  ULOP3.LUT UR4, UR4, 0x3fff, URZ, 0xc0, !UPT ;  /* 0x00003fff04047892 */ /* 0x000fe4000f8ec0ff */
[----:B------:R-:W-:Y:S02]  /*3900*/  USEL UR41, UR40, 0x1, !UP0 ;  /* 0x0000000128297887 */ /* 0x000fe4000c000000 */
[----:B------:R-:W-:Y:S02]  /*3910*/  ULOP3.LUT UR28, UR5, 0x10000, URZ, 0xfc, !UPT ;  /* 0x00010000051c7892 */ /* 0x000fe4000f8efcff */
[----:B------:R-:W-:Y:S02]  /*3920*/  ULOP3.LUT UR29, UR4, 0x10000, URZ, 0xfc, !UPT ;  /* 0x00010000041d7892 */ /* 0x000fe4000f8efcff */
[----:B------:R-:W-:Y:S01]  /*3930*/  UIADD3 UR41, UPT, UPT, -UR41, URZ, URZ ;  /* 0x000000ff29297290 */ /* 0x000fe2000fffe1ff */
[----:B------:R-:W-:Y:S01]  /*3940*/  UMOV UR34, 0x0 ;  /* 0x0000000000227882 */ /* 0x000fe20000000000 */
[----:B------:R-:W-:Y:S01]  /*3950*/  UMOV UR35, 0x4100490 ;  /* 0x0410049000237882 */ /* 0x000fe20000000000 */
[----:B------:R-:W-:Y:S01]  /*3960*/  UMOV UR32, 0x0 ;  /* 0x0000000000207882 */ /* 0x000fe20000000000 */
[----:B------:R-:W-:Y:S01]  /*3970*/  UMOV UR33, 0x4100490 ;  /* 0x0410049000217882 */ /* 0x000fe20000000000 */
[----:B-1----:R-:W-:-:S15]  /*3980*/  R2UR UR42, R0 ;  /* 0x00000000002a72ca */ /* 0x002fde00000e0000 */
.L_x_76:
[----:B------:R-:W-:Y:S02]  /*3990*/  LEA R0, R10, UR26, 0x3 ;  /* 0x0000001a0a007c11 */ /* 0x000fe4000f8e18ff */
[----:B------:R-:W-:Y:S02]  /*39a0*/  SHF.L.U32 R2, R9, 0x1f, RZ ;  /* 0x0000001f09027819 */ /* 0x000fe400000006ff */
[----:B------:R-:W-:Y:S01]  /*39b0*/  PLOP3.LUT P0, PT, PT, PT, UP4, 0x80, 0x8 ;  /* 0x000000000008781c */ /* 0x000fe20003f0f048 */
[----:B------:R-:W-:Y:S01]  /*39c0*/  VIADD R3, R0, 0x100 ;  /* 0x0000010000037836 */ /* 0x000fe20000000000 */
[----:B-1----:R-:W1:Y:S02]  /*39d0*/  SYNCS.PHASECHK.TRANS64.TRYWAIT P1, [R0+URZ+0xf0], R2 ;  /* 0x0000f002000075a7 */ /* 0x002e6400080211ff */
[----:B-1-3--:R-:W-:Y:S09]  /*39e0*/  @!P1 BRA `(.L_x_70) ;  /* 0x0000003800f89947 */ /* 0x00aff20003800000 */
.L_x_145:
[----:B------:R-:W-:Y:S01]  /*39f0*/  LEA R4, R10, UR26, 0x4 ;  /* 0x0000001a0a047c11 */ /* 0x000fe2000f8e20ff */
[----:B------:R-:W-:Y:S01]  /*3a00*/  @UP4 ULEA UR4, UR24, UR26, 0x3 ;  /* 0x0000001a18044291 */ /* 0x000fe2000f8e18ff */
[----:B------:R-:W-:Y:S01]  /*3a10*/  PLOP3.LUT P2, PT, PT, PT, PT, 0x80, 0x8 ;  /* 0x000000000008781c */ /* 0x000fe20003f4f070 */
[----:B------:R-:W-:Y:S01]  /*3a20*/  ULEA UR31, UR30, UR26, 0x3 ;  /* 0x0000001a1e1f7291 */ /* 0x000fe2000f8e18ff */
[----:B------:R-:W-:Y:S02]  /*3a30*/  PRMT R3, RZ, 0x654, R3 ;  /* 0x00000654ff037816 */ /* 0x000fe40000000003 */
[----:B------:R-:W2:Y:S01]  /*3a40*/  LDS.128 R4, [R4+0x180] ;  /* 0x0001800004047984 */ /* 0x000ea20000000c00 */
[----:B-1----:R-:W-:Y:S02]  /*3a50*/  @P0 SHF.L.U32 R2, R8, 0x1f, RZ ;  /* 0x0000001f08020819 */ /* 0x002fe400000006ff */
[----:B------:R-:W-:Y:S01]  /*3a60*/  SHF.L.U32 R0, R11, 0x1f, RZ ;  /* 0x0000001f0b007819 */ /* 0x000fe200000006ff */
[----:B------:R-:W-:Y:S01]  /*3a70*/  @!PT LDS RZ, [RZ] ;  /* 0x00000000fffff984 */ /* 0x000fe20000000800 */
[----:B------:R-:W-:Y:S01]  /*3a80*/  @!PT LDS RZ, [RZ] ;  /* 0x00000000fffff984 */ /* 0x000fe20000000800 */
[----:B------:R-:W-:Y:S01]  /*3a90*/  @!PT LDS RZ, [RZ] ;  /* 0x00000000fffff984 */ /* 0x000fe20000000800 */
[----:B------:R-:W-:Y:S01]  /*3aa0*/  @!PT LDS RZ, [RZ] ;  /* 0x00000000fffff984 */ /* 0x000fe20000000800 */
[----:B------:R1:W-:Y:S06]  /*3ab0*/  MEMBAR.ALL.CTA ;  /* 0x0000000000007992 */ /* 0x0003ec0000008000 */
[----:B-1----:R-:W1:Y:S02]  /*3ac0*/  FENCE.VIEW.ASYNC.S ;  /* 0x00000000000073c6 */ /* 0x002e640000000000 */
[----:B-1----:R1:W-:Y:S01]  /*3ad0*/  SYNCS.ARRIVE.TRANS64.RED.A1T0 RZ, [R3+URZ], RZ ;  /* 0x000000ff03ff79a7 */ /* 0x0023e200081004ff */
[----:B------:R1:W3:Y:S01]  /*3ae0*/  @P0 SYNCS.PHASECHK.TRANS64.TRYWAIT P2, [UR4], R2 ;  /* 0x00000002ff0005a7 */ /* 0x0002e20008041104 */
[----:B------:R-:W-:Y:S01]  /*3af0*/  ULEA.HI UR4, UR30, UR30, URZ, 0x1 ;  /* 0x0000001e1e047291 */ /* 0x000fe2000f8f08ff */
[----:B--2---:R-:W-:-:S03]  /*3b00*/  LOP3.LUT P1, RZ, R6, 0x1, RZ, 0xc0, !PT ;  /* 0x0000000106ff7812 */ /* 0x004fc6000782c0ff */
[----:B------:R-:W-:Y:S02]  /*3b10*/  USHF.L.U32 UR11, UR4, 0x5, URZ ;  /* 0x00000005040b7899 */ /* 0x000fe400080006ff */
[----:B------:R-:W-:Y:S02]  /*3b20*/  ULOP3.LUT UR4, UR4, 0xffe, URZ, 0xc0, !UPT ;  /* 0x00000ffe04047892 */ /* 0x000fe4000f8ec0ff */
[----:B------:R-:W-:Y:S02]  /*3b30*/  ULOP3.LUT UR11, UR11, 0xffffffc0, URZ, 0xc0, !UPT ;  /* 0xffffffc00b0b7892 */ /* 0x000fe4000f8ec0ff */
[----:B------:R-:W-:Y:S02]  /*3b40*/  UIADD3 UR4, UPT, UPT, -UR4, UR30, URZ ;  /* 0x0000001e04047290 */ /* 0x000fe4000fffe1ff */
[----:B------:R-:W-:Y:S01]  /*3b50*/  UIADD3 UR11, UPT, UPT, UR42, UR11, URZ ;  /* 0x0000000b2a0b7290 */ /* 0x000fe2000fffe0ff */
[----:B------:R-:W2:Y:S03]  /*3b60*/  SYNCS.PHASECHK.TRANS64.TRYWAIT P0, [UR31+0x130], R0 ;  /* 0x00013000ff0075a7 */ /* 0x000ea6000800111f */
[----:B------:R-:W-:Y:S01]  /*3b70*/  ULEA UR11, UR4, UR11, 0x14 ;  /* 0x0000000b040b7291 */ /* 0x000fe2000f8ea0ff */
[----:B-123--:R-:W-:Y:S11]  /*3b80*/  @!P0 BRA `(.L_x_71) ;  /* 0x0000003800a48947 */ /* 0x00eff60003800000 */
.L_x_147:
[----:B------:R-:W-:Y:S01]  /*3b90*/  IADD3 R10, PT, PT, R10, 0x1, RZ ;  /* 0x000000010a0a7810 */ /* 0x000fe20007ffe0ff */
[----:B------:R-:W-:Y:S06]  /*3ba0*/  BRA.U !UP4, `(.L_x_72) ;  /* 0x000000010cc07547 */ /* 0x000fec000b800000 */
[----:B------:R-:W-:Y:S01]  /*3bb0*/  UPLOP3.LUT UP2, UPT, UPT, UPT, UPT, 0x40, 0x4 ;  /* 0x000000000004789c */ /* 0x000fe20003f4e870 */
[----:B------:R-:W-:Y:S01]  /*3bc0*/  UMOV UR23, UR41 ;  /* 0x0000002900177c82 */ /* 0x000fe20008000000 */
[----:B------:R-:W-:Y:S01]  /*3bd0*/  UMOV UR22, UR40 ;  /* 0x0000002800167c82 */ /* 0x000fe20008000000 */
[----:B------:R-:W-:-:S08]  /*3be0*/  UMOV UR10, UR24 ;  /* 0x00000018000a7c82 */ /* 0x000fd00008000000 */
.L_x_75:
[----:B------:R-:W-:Y:S02]  /*3bf0*/  UIADD3 UR23, UPT, UPT, UR23, 0x1, URZ ;  /* 0x0000000117177890 */ /* 0x000fe4000fffe0ff */
[----:B--2---:R-:W-:Y:S02]  /*3c00*/  ULEA UR5, UR10, UR26, 0x3 ;  /* 0x0000001a0a057291 */ /* 0x004fe4000f8e18ff */
[----:B------:R-:W-:Y:S01]  /*3c10*/  UISETP.NE.AND UP3, UPT, UR23, URZ, UPT ;  /* 0x000000ff1700728c */ /* 0x000fe2000bf65270 */
[----:B---3--:R-:W-:Y:S10]  /*3c20*/  @P2 BRA `(.L_x_73) ;  /* 0x00000000000c2947 */ /* 0x008ff40003800000 */
[----:B-1----:R-:W-:Y:S04]  /*3c30*/  SHF.L.U32 R2, R8, 0x1f, RZ ;  /* 0x0000001f08027819 */ /* 0x002fe800000006ff */
[----:B------:R-:W1:Y:S02]  /*3c40*/  SYNCS.PHASECHK.TRANS64.TRYWAIT P0, [UR5], R2 ;  /* 0x00000002ff0075a7 */ /* 0x000e640008001105 */
[----:B-1----:R-:W-:Y:S05]  /*3c50*/  @!P0 BRA `(.L_x_74) ;  /* 0x0000003800888947 */ /* 0x002fea0003800000 */
.L_x_73:
[----:B------:R-:W-:Y:S01]  /*3c60*/  UISETP.NE.AND UP0, UPT, UR22, 0x1, UPT ;  /* 0x000000011600788c */ /* 0x000fe2000bf05270 */
[----:B------:R-:W-:Y:S01]  /*3c70*/  PLOP3.LUT P2, PT, PT, PT, PT, 0x80, 0x8 ;  /* 0x000000000008781c */ /* 0x000fe20003f4f070 */
[----:B------:R-:W-:Y:S02]  /*3c80*/  UIADD3 UR4, UPT, UPT, UR10, 0x1, URZ ;  /* 0x000000010a047890 */ /* 0x000fe4000fffe0ff */
[----:B------:R-:W-:Y:S02]  /*3c90*/  UIADD3 UR25, UPT, UPT, UR5, 0x68, URZ ;  /* 0x0000006805197890 */ /* 0x000fe4000fffe0ff */
[----:B------:R-:W-:Y:S01]  /*3ca0*/  UISETP.NE.AND UP1, UPT, UR4, 0xd, UPT ;  /* 0x0000000d0400788c */ /* 0x000fe2000bf25270 */
[----:B------:R-:W-:Y:S01]  /*3cb0*/  PLOP3.LUT P0, PT, PT, PT, UP0, 0x80, 0x8 ;  /* 0x000000000008781c */ /* 0x000fe20003f0f008 */
[----:B------:R-:W-:Y:S02]  /*3cc0*/  UIADD3 UR22, UPT, UPT, UR22, -0x1, URZ ;  /* 0xffffffff16167890 */ /* 0x000fe4000fffe0ff */
[----:B------:R-:W-:Y:S02]  /*3cd0*/  USEL UR6, URZ, 0x1, UP1 ;  /* 0x00000001ff067887 */ /* 0x000fe40008800000 */
[----:B------:R-:W-:Y:S01]  /*3ce0*/  USEL UR24, UR4, URZ, UP1 ;  /* 0x000000ff04187287 */ /* 0x000fe20008800000 */
[----:B------:R-:W-:Y:S01]  /*3cf0*/  UMOV UR7, 0x40004040 ;  /* 0x4000404000077882 */ /* 0x000fe20000000000 */
[----:B------:R-:W-:Y:S02]  /*3d00*/  UMOV UR5, 0x40004040 ;  /* 0x4000404000057882 */ /* 0x000fe40000000000 */
[----:B------:R-:W-:Y:S01]  /*3d10*/  @UP0 ULEA UR4, UR24, UR26, 0x3 ;  /* 0x0000001a18040291 */ /* 0x000fe2000f8e18ff */
[----:B------:R-:W-:Y:S01]  /*3d20*/  LOP3.LUT R8, R8, UR6, RZ, 0x3c, !PT ;  /* 0x0000000608087c12 */ /* 0x000fe2000f8e3cff */
[----:B------:R-:W-:Y:S01]  /*3d30*/  ULEA UR6, UR10, UR29, 0x9 ;  /* 0x0000001d0a067291 */ /* 0x000fe2000f8e48ff */
[----:B------:R-:W-:Y:S02]  /*3d40*/  UMOV UR21, 0x40004040 ;  /* 0x4000404000157882 */ /* 0x000fe40000000000 */
[----:B-1----:R-:W-:Y:S01]  /*3d50*/  @P0 SHF.L.U32 R0, R8, 0x1f, RZ ;  /* 0x0000001f08000819 */ /* 0x002fe200000006ff */
[----:B------:R-:W-:Y:S02]  /*3d60*/  UIADD3 UR20, UPT, UPT, UR6, 0x2, URZ ;  /* 0x0000000206147890 */ /* 0x000fe4000fffe0ff */
[----:B------:R-:W-:Y:S01]  /*3d70*/  UIADD3 UR16, UPT, UPT, UR6, 0x4, URZ ;  /* 0x0000000406107890 */ /* 0x000fe2000fffe0ff */
[----:B------:R2:W3:Y:S01]  /*3d80*/  @P0 SYNCS.PHASECHK.TRANS64.TRYWAIT P2, [UR4], R0 ;  /* 0x00000000ff0005a7 */ /* 0x0004e20008041104 */
[----:B------:R-:W-:Y:S02]  /*3d90*/  ULEA UR4, UR10, UR28, 0x9 ;  /* 0x0000001c0a047291 */ /* 0x000fe4000f8e48ff */
[----:B------:R-:W-:Y:S02]  /*3da0*/  UIADD3 UR12, UPT, UPT, UR6, 0x6, URZ ;  /* 0x00000006060c7890 */ /* 0x000fe4000fffe0ff */
[----:B------:R-:W-:Y:S02]  /*3db0*/  UIADD3 UR18, UPT, UPT, UR4, 0x2, URZ ;  /* 0x0000000204127890 */ /* 0x000fe4000fffe0ff */
[----:B------:R-:W-:Y:S02]  /*3dc0*/  UIADD3 UR14, UPT, UPT, UR4, 0x4, URZ ;  /* 0x00000004040e7890 */ /* 0x000fe4000fffe0ff */
[----:B------:R-:W-:Y:S01]  /*3dd0*/  UIADD3 UR8, UPT, UPT, UR4, 0x6, URZ ;  /* 0x0000000604087890 */ /* 0x000fe2000fffe0ff */
[----:B------:R2:W-:Y:S01]  /*3de0*/  UTCQMMA gdesc[UR4], gdesc[UR6], tmem[UR11], tmem[UR38], idesc[UR39], UP2 ;  /* 0x00ff2606040075ea */ /* 0x0005e2000900030b */
[----:B------:R-:W-:Y:S01]  /*3df0*/  UPLOP3.LUT UP2, UPT, UPT, UPT, UPT, 0x80, 0x8 ;  /* 0x000000000008789c */ /* 0x000fe20003f4f070 */
[----:B------:R-:W-:Y:S01]  /*3e00*/  UMOV UR19, 0x40004040 ;  /* 0x4000404000137882 */ /* 0x000fe20000000000 */
[----:B------:R-:W-:Y:S01]  /*3e10*/  UMOV UR17, 0x40004040 ;  /* 0x4000404000117882 */ /* 0x000fe20000000000 */
[----:B------:R2:W-:Y:S01]  /*3e20*/  UTCQMMA gdesc[UR18], gdesc[UR20], tmem[UR11], tmem[UR36], idesc[UR37], UPT ;  /* 0x00ff2414120075ea */ /* 0x0005e2000b80030b */
[----:B------:R-:W-:Y:S01]  /*3e30*/  UMOV UR15, 0x40004040 ;  /* 0x40004040000f7882 */ /* 0x000fe20000000000 */
[----:B------:R-:W-:Y:S01]  /*3e40*/  UMOV UR13, 0x40004040 ;  /* 0x40004040000d7882 */ /* 0x000fe20000000000 */
[----:B------:R-:W-:Y:S01]  /*3e50*/  UMOV UR9, 0x40004040 ;  /* 0x4000404000097882 */ /* 0x000fe20000000000 */
[----:B------:R2:W-:Y:S01]  /*3e60*/  UTCQMMA gdesc[UR14], gdesc[UR16], tmem[UR11], tmem[UR34], idesc[UR35], UPT ;  /* 0x00ff22100e0075ea */ /* 0x0005e2000b80030b */
[----:B------:R2:W-:Y:S01]  /*3e70*/  UTCQMMA gdesc[UR8], gdesc[UR12], tmem[UR11], tmem[UR32], idesc[UR33], UPT ;  /* 0x00ff200c080075ea */ /* 0x0005e2000b80030b */
[----:B------:R2:W-:Y:S01]  /*3e80*/  UTCBAR.MULTICAST [UR25], URZ, UR27 ;  /* 0x000000ff190073e9 */ /* 0x0005e2000800081b */
[----:B------:R-:W-:Y:S01]  /*3e90*/  UMOV UR10, UR24 ;  /* 0x00000018000a7c82 */ /* 0x000fe20008000000 */
[----:B------:R-:W-:Y:S05]  /*3ea0*/  BRA.U UP3, `(.L_x_75) ;  /* 0xfffffffd03507547 */ /* 0x000fea000b83ffff */
.L_x_72:
[----:B--2---:R-:W-:Y:S01]  /*3eb0*/  UIADD3 UR4, UPT, UPT, UR30, 0x1, URZ ;  /* 0x000000011e047890 */ /* 0x004fe2000fffe0ff */
[C---:B------:R-:W-:Y:S01]  /*3ec0*/  ISETP.NE.AND P0, PT, R10.reuse, 0x2, PT ;  /* 0x000000020a00780c */ /* 0x040fe20003f05270 */
[----:B------:R-:W-:Y:S02]  /*3ed0*/  UIADD3 UR5, UPT, UPT, UR31, 0x110, URZ ;  /* 0x000001101f057890 */ /* 0x000fe4000fffe0ff */
[----:B------:R-:W-:Y:S01]  /*3ee0*/  UISETP.NE.AND UP0, UPT, UR4, 0x4, UPT ;  /* 0x000000040400788c */ /* 0x000fe2000bf05270 */
[----:B-1----:R-:W-:Y:S02]  /*3ef0*/  SEL R0, RZ, 0x1, P0 ;  /* 0x00000001ff007807 */ /* 0x002fe40000000000 */
[----:B------:R-:W-:Y:S01]  /*3f00*/  SEL R10, R10, RZ, P0 ;  /* 0x000000ff0a0a7207 */ /* 0x000fe20000000000 */
[----:B------:R-:W-:Y:S01]  /*3f10*/  USEL UR6, URZ, 0x1, UP0 ;  /* 0x00000001ff067887 */ /* 0x000fe20008000000 */
[----:B------:R-:W-:Y:S01]  /*3f20*/  LOP3.LUT R9, R9, R0, RZ, 0x3c, !PT ;  /* 0x0000000009097212 */ /* 0x000fe200078e3cff */
[----:B------:R-:W-:Y:S01]  /*3f30*/  USEL UR30, UR4, URZ, UP0 ;  /* 0x000000ff041e7287 */ /* 0x000fe20008000000 */
[----:B------:R1:W-:Y:S03]  /*3f40*/  UTCBAR [UR5], URZ ;  /* 0x000000ff050073e9 */ /* 0x0003e600080000ff */
[----:B------:R-:W-:Y:S01]  /*3f50*/  LOP3.LUT R11, R11, UR6, RZ, 0x3c, !PT ;  /* 0x000000060b0b7c12 */ /* 0x000fe2000f8e3cff */
[----:B------:R-:W-:Y:S07]  /*3f60*/  @P1 BRA `(.L_x_76) ;  /* 0xfffffff800881947 */ /* 0x000fee000383ffff */
[----:B------:R-:W2:Y:S01]  /*3f70*/  S2UR UR8, SR_CgaCtaId ;  /* 0x00000000000879c3 */ /* 0x000ea20000008800 */
[----:B------:R-:W-:Y:S01]  /*3f80*/  ELECT P0, URZ, PT ;  /* 0x0000000000ff782f */ /* 0x000fe20003800000 */
[----:B------:R-:W-:Y:S01]  /*3f90*/  IMAD.MOV.U32 R0, RZ, RZ, 0x1 ;  /* 0x00000001ff007424 */ /* 0x000fe200078e00ff */
[----:B------:R-:W-:Y:S01]  /*3fa0*/  UIADD3 UR26, UPT, UPT, UR26, 0x130, URZ ;  /* 0x000001301a1a7890 */ /* 0x000fe2000fffe0ff */
[----:B------:R-:W-:Y:S01]  /*3fb0*/  SHF.L.U32 R2, R11, 0x1f, RZ ;  /* 0x0000001f0b027819 */ /* 0x000fe200000006ff */
[----:B------:R-:W-:-:S03]  /*3fc0*/  UMOV UR4, 0x40 ;  /* 0x0000004000047882 */ /* 0x000fc60000000000 */
[----:B------:R-:W-:Y:S01]  /*3fd0*/  UVIRTCOUNT.DEALLOC.SMPOOL 0x80 ;  /* 0x000000800000784c */ /* 0x000fe20000000000 */
[----:B--2---:R-:W-:Y:S02]  /*3fe0*/  ULEA UR8, UR8, UR4, 0x18 ;  /* 0x0000000408087291 */ /* 0x004fe4000f8ec0ff */
[----:B------:R-:W-:-:S07]  /*3ff0*/  ULEA UR4, UR30, UR26, 0x3 ;  /* 0x0000001a1e047291 */ /* 0x000fce000f8e18ff */
[----:B------:R2:W-:Y:S02]  /*4000*/  @P0 STS.U8 [UR8+0x1c], R0 ;  /* 0x00001c00ff000988 */ /* 0x0005e40008000008 */
[----:B------:R-:W4:Y:S02]  /*4010*/  SYNCS.PHASECHK.TRANS64.TRYWAIT P0, [UR4], R2 ;  /* 0x00000002ff0075a7 */ /* 0x000f240008001104 */
[----:B--2-4-:R-:W-:Y:S05]  /*4020*/  @!P0 BRA `(.L_x_77) ;  /* 0x0000003400ac8947 */ /* 0x014fea0003800000 */
.L_x_150:
[----:B------:R-:W-:-:S04]  /*4030*/  UIADD3 UR4, UPT, UPT, UR30, 0x1, URZ ;  /* 0x000000011e047890 */ /* 0x000fc8000fffe0ff */
[----:B------:R-:W-:-:S04]  /*4040*/  UISETP.NE.AND UP0, UPT, UR4, 0x4, UPT ;  /* 0x000000040400788c */ /* 0x000fc8000bf05270 */
[----:B------:R-:W-:Y:S02]  /*4050*/  USEL UR6, URZ, 0x1, UP0 ;  /* 0x00000001ff067887 */ /* 0x000fe40008000000 */
[----:B------:R-:W-:-:S04]  /*4060*/  USEL UR4, UR4, URZ, UP0 ;  /* 0x000000ff04047287 */ /* 0x000fc80008000000 */
[----:B-1----:R-:W-:Y:S01]  /*4070*/  ULEA UR5, UR4, UR26, 0x3 ;  /* 0x0000001a04057291 */ /* 0x002fe2000f8e18ff */
[----:B--2---:R-:W-:-:S04]  /*4080*/  LOP3.LUT R2, R11, UR6, RZ, 0x3c, !PT ;  /* 0x000000060b027c12 */ /* 0x004fc8000f8e3cff */
[----:B------:R-:W-:-:S04]  /*4090*/  SHF.L.U32 R3, R2, 0x1f, RZ ;  /* 0x0000001f02037819 */ /* 0x000fc800000006ff */
[----:B------:R-:W1:Y:S02]  /*40a0*/  SYNCS.PHASECHK.TRANS64.TRYWAIT P0, [UR5], R3 ;  /* 0x00000003ff0075a7 */ /* 0x000e640008001105 */
[----:B-1----:R-:W-:Y:S05]  /*40b0*/  @!P0 BRA `(.L_x_78) ;  /* 0x0000003400a08947 */ /* 0x002fea0003800000 */
.L_x_152:
        /* <DEDUP_REMOVED lines=9> */
.L_x_154:
[----:B------:R-:W-:-:S04]  /*4150*/  UIADD3 UR4, UPT, UPT, UR4, 0x1, URZ ;  /* 0x0000000104047890 */ /* 0x000fc8000fffe0ff */
[----:B------:R-:W-:-:S04]  /*4160*/  UISETP.NE.AND UP0, UPT, UR4, 0x4, UPT ;  /* 0x000000040400788c */ /* 0x000fc8000bf05270 */
[----:B------:R-:W-:Y:S02]  /*4170*/  USEL UR5, URZ, 0x1, UP0 ;  /* 0x00000001ff057887 */ /* 0x000fe40008000000 */
[----:B------:R-:W-:-:S04]  /*4180*/  USEL UR4, UR4, URZ, UP0 ;  /* 0x000000ff04047287 */ /* 0x000fc80008000000 */
[----:B------:R-:W-:Y:S01]  /*4190*/  ULEA UR4, UR4, UR26, 0x3 ;  /* 0x0000001a04047291 */ /* 0x000fe2000f8e18ff */
[----:B------:R-:W-:-:S04]  /*41a0*/  LOP3.LUT R2, R2, UR5, RZ, 0x3c, !PT ;  /* 0x0000000502027c12 */ /* 0x000fc8000f8e3cff */
[----:B------:R-:W-:-:S04]  /*41b0*/  SHF.L.U32 R2, R2, 0x1f, RZ ;  /* 0x0000001f02027819 */ /* 0x000fc800000006ff */
[----:B------:R-:W2:Y:S02]  /*41c0*/  SYNCS.PHASECHK.TRANS64.TRYWAIT P0, [UR4], R2 ;  /* 0x00000002ff0075a7 */ /* 0x000ea40008001104 */
[----:B--2---:R-:W-:Y:S05]  /*41d0*/  @!P0 BRA `(.L_x_80) ;  /* 0x0000003400888947 */ /* 0x004fea0003800000 */
.L_x_156:
[----:B------:R-:W-:Y:S01]  /*41e0*/  NOP ;  /* 0x0000000000007918 */ /* 0x000fe20000000000 */
[----:B-1----:R-:W1:Y:S01]  /*41f0*/  LDS R0, [UR8+0x14] ;  /* 0x00001408ff007984 */ /* 0x002e620008000800 */
[----:B------:R-:W-:Y:S01]  /*4200*/  ULOP3.LUT UR4, UR42, 0xffff, URZ, 0xc0, !UPT ;  /* 0x0000ffff2a047892 */ /* 0x000fe2000f8ec0ff */
[----:B------:R-:W-:Y:S01]  /*4210*/  UMOV UR5, 0xffff ;  /* 0x0000ffff00057882 */ /* 0x000fe20000000000 */
[----:B------:R-:W-:Y:S02]  /*4220*/  UMOV UR6, 0x1 ;  /* 0x0000000100067882 */ /* 0x000fe40000000000 */
[----:B------:R-:W-:-:S04]  /*4230*/  USHF.R.U32.HI UR4, URZ, 0x5, UR4 ;  /* 0x00000005ff047899 */ /* 0x000fc80008011604 */
[----:B------:R-:W-:Y:S02]  /*4240*/  USHF.L.U32 UR5, UR5, UR4, URZ ;  /* 0x0000000405057299 */ /* 0x000fe400080006ff */
[----:B------:R-:W-:-:S04]  /*4250*/  USHF.L.U32 UR4, UR6, UR4, URZ ;  /* 0x0000000406047299 */ /* 0x000fc800080006ff */
[----:B-1----:R-:W-:-:S04]  /*4260*/  LOP3.LUT R0, R0, UR5, RZ, 0xc0, !PT ;  /* 0x0000000500007c12 */ /* 0x002fc8000f8ec0ff */
[----:B------:R-:W-:-:S13]  /*4270*/  ISETP.NE.AND P0, PT, R0, UR5, PT ;  /* 0x0000000500007c0c */ /* 0x000fda000bf05270 */
[----:B------:R-:W-:Y:S05]  /*4280*/  @P0 BRA `(.L_x_81) ;  /* 0x0000000000580947 */ /* 0x000fea0003800000 */
[----:B------:R-:W1:Y:S02]  /*4290*/  LDS R0, [UR8+0x18] ;  /* 0x00001808ff007984 */ /* 0x000e640008000800 */
[----:B-1----:R-:W-:-:S04]  /*42a0*/  LOP3.LUT R0, R0, UR4, RZ, 0xc0, !PT ;  /* 0x0000000400007c12 */ /* 0x002fc8000f8ec0ff */
[----:B------:R-:W-:-:S13]  /*42b0*/  ISETP.NE.AND P0, PT, R0, UR4, PT ;  /* 0x0000000400007c0c */ /* 0x000fda000bf05270 */
[----:B------:R-:W-:Y:S05]  /*42c0*/  @P0 BRA `(.L_x_82) ;  /* 0x00000000003c0947 */ /* 0x000fea0003800000 */
[----:B------:R-:W1:Y:S01]  /*42d0*/  S2R R2, SR_LANEID ;  /* 0x0000000000027919 */ /* 0x000e620000000000 */
[----:B------:R-:W-:-:S06]  /*42e0*/  ULOP3.LUT UR5, URZ, UR5, URZ, 0x33, !UPT ;  /* 0x00000005ff057292 */ /* 0x000fcc000f8e33ff */
[----:B------:R-:W-:-:S04]  /*42f0*/  IMAD.U32 R0, RZ, RZ, UR5 ;  /* 0x00000005ff007e24 */ /* 0x000fc8000f8e00ff */
[----:B------:R2:W4:Y:S02]  /*4300*/  REDUX UR7, R0 ;  /* 0x00000000000773c4 */ /* 0x0005240000000000 */
[----:B------:R1:W-:Y:S01]  /*4310*/  UTCATOMSWS.AND URZ, UR5 ;  /* 0x0000000500ff79e3 */ /* 0x0003e20008000000 */
[----:B--2---:R-:W-:Y:S01]  /*4320*/  LOP3.LUT R0, RZ, UR4, RZ, 0x33, !PT ;  /* 0x00000004ff007c12 */ /* 0x004fe2000f8e33ff */
[----:B------:R-:W-:Y:S02]  /*4330*/  VOTEU.ANY UR4, UPT, PT ;  /* 0x0000000000047886 */ /* 0x000fe400038e0100 */
[----:B------:R-:W-:Y:S02]  /*4340*/  UFLO.U32 UR4, UR4 ;  /* 0x00000004000472bd */ /* 0x000fe400080e0000 */
[----:B------:R-:W2:Y:S04]  /*4350*/  REDUX UR6, R0 ;  /* 0x00000000000673c4 */ /* 0x000ea80000000000 */
[----:B-1----:R-:W-:-:S02]  /*4360*/  ISETP.EQ.U32.AND P0, PT, R2, UR4, PT ;  /* 0x0000000402007c0c */ /* 0x002fc4000bf02070 */
[----:B----4-:R-:W-:-:S11]  /*4370*/  MOV R2, UR7 ;  /* 0x0000000700027c02 */ /* 0x010fd60008000f00 */
[----:B------:R1:W-:Y:S01]  /*4380*/  @P0 ATOMS.AND RZ, [UR8+0x14], R2 ;  /* 0x00001402ffff098c */ /* 0x0003e2000a800008 */
[----:B--2---:R-:W-:-:S05]  /*4390*/  IMAD.U32 R0, RZ, RZ, UR6 ;  /* 0x00000006ff007e24 */ /* 0x004fca000f8e00ff */
[----:B------:R1:W-:Y:S01]  /*43a0*/  @P0 ATOMS.AND RZ, [UR8+0x18], R0 ;  /* 0x00001800ffff098c */ /* 0x0003e2000a800008 */
[----:B------:R-:W-:Y:S05]  /*43b0*/  BRA `(.L_x_83) ;  /* 0x0000000000147947 */ /* 0x000fea0003800000 */
.L_x_82:
[----:B------:R-:W-:Y:S02]  /*43c0*/  MOV R2, 0x43e0 ;  /* 0x000043e000027802 */ /* 0x000fe40000000f00 */
[----:B---3-5:R-:W-:Y:S05]  /*43d0*/  CALL.REL.NOINC `($__internal_0_$__cuda_sm10x_tcgen05_guardrail_trap_col_being_dealloced_not_returned_by_alloc) ;  /* 0x0000003400a47944 */ /* 0x028fea0003c00000 */
[----:B------:R-:W-:Y:S05]  /*43e0*/  BRA `(.L_x_83) ;  /* 0x0000000000087947 */ /* 0x000fea0003800000 */
.L_x_81:
[----:B------:R-:W-:Y:S02]  /*43f0*/  MOV R2, 0x4410 ;  /* 0x0000441000027802 */ /* 0x000fe40000000f00 */
[----:B---3-5:R-:W-:Y:S05]  /*4400*/  CALL.REL.NOINC `($__internal_2_$__cuda_sm10x_tcgen05_guardrail_trap_unallocated_columns_being_dealloced) ;  /* 0x0000003400b07944 */ /* 0x028fea0003c00000 */
.L_x_83:
[----:B------:R-:W-:Y:S01]  /*4410*/  NOP ;  /* 0x0000000000007918 */ /* 0x000fe20000000000 */
[----:B------:R-:W-:Y:S05]  /*4420*/  EXIT ;  /* 0x000000000000794d */ /* 0x000fea0003800000 */
.L_x_65:
[----:B------:R-:W-:-:S09]  /*4430*/  UISETP.NE.OR UP0, UPT, UR22, 0x3, !UP3 ;  /* 0x000000031600788c */ /* 0x000fd2000df05670 */
[----:B------:R-:W-:Y:S05]  /*4440*/  BRA.U UP0, `(.L_x_84) ;  /* 0x0000000d00087547 */ /* 0x000fea000b800000 */
[----:B------:R-:W1:Y:S01]  /*4450*/  LDCU UR26, c[0x0][0x370] ;  /* 0x00006e00ff1a77ac */ /* 0x000e620008000800 */
[----:B------:R-:W2:Y:S01]  /*4460*/  LDC.64 R16, c[0x0][0x348] ;  /* 0x0000d200ff107b82 */ /* 0x000ea20000000a00 */
[----:B------:R-:W-:Y:S02]  /*4470*/  HFMA2 R13, -RZ, RZ, 0, 0 ;  /* 0x00000000ff0d7431 */ /* 0x000fe400000001ff */
[----:B------:R-:W-:Y:S01]  /*4480*/  IMAD.MOV.U32 R15, RZ, RZ, 0x1 ;  /* 0x00000001ff0f7424 */ /* 0x000fe200078e00ff */
[----:B------:R-:W1:Y:S01]  /*4490*/  LDCU.128 UR28, c[0x0][0xb10] ;  /* 0x00016200ff1c77ac */ /* 0x000e620008000c00 */
[----:B------:R-:W-:Y:S01]  /*44a0*/  IMAD.MOV.U32 R14, RZ, RZ, RZ ;  /* 0x000000ffff0e7224 */ /* 0x000fe200078e00ff */
[----:B------:R-:W-:Y:S01]  /*44b0*/  MOV R12, 0x1000 ;  /* 0x00001000000c7802 */ /* 0x000fe20000000f00 */
[----:B------:R-:W3:Y:S01]  /*44c0*/  LDCU UR25, c[0x0][0x374] ;  /* 0x00006e80ff1977ac */ /* 0x000ee20008000800 */
[----:B------:R-:W4:Y:S01]  /*44d0*/  LDC.64 R2, c[0x0][0x888] ;  /* 0x00022200ff027b82 */ /* 0x000f220000000a00 */
[----:B------:R-:W3:Y:S01]  /*44e0*/  LDCU UR16, c[0x0][0xb0c] ;  /* 0x00016180ff1077ac */ /* 0x000ee20008000800 */
[----:B------:R-:W2:Y:S06]  /*44f0*/  LDCU UR35, c[0x0][0xb20] ;  /* 0x00016400ff2377ac */ /* 0x000eac0008000800 */
[----:B------:R-:W4:Y:S01]  /*4500*/  LDC.64 R4, c[0x0][0x890] ;  /* 0x00022400ff047b82 */ /* 0x000f220000000a00 */
[----:B------:R-:W2:Y:S01]  /*4510*/  LDCU UR4, c[0x0][0xb30] ;  /* 0x00016600ff0477ac */ /* 0x000ea20008000800 */
[----:B------:R-:W-:Y:S01]  /*4520*/  UMOV UR17, 0x400 ;  /* 0x0000040000117882 */ /* 0x000fe20000000000 */
[----:B-1----:R-:W-:-:S02]  /*4530*/  UIMAD.WIDE.U32 UR32, UR26, UR28, URZ ;  /* 0x0000001c1a2072a5 */ /* 0x002fc4000f8e00ff */
[----:B---3--:R-:W-:Y:S02]  /*4540*/  UIMAD.WIDE.U32 UR6, UR25, UR31, URZ ;  /* 0x0000001f190672a5 */ /* 0x008fe4000f8e00ff */
[----:B------:R-:W-:Y:S02]  /*4550*/  ULEA UR17, UR48, UR17, 0x18 ;  /* 0x0000001130117291 */ /* 0x000fe4000f8ec0ff */
[----:B------:R-:W-:Y:S02]  /*4560*/  UPLOP3.LUT UP3, UPT, UPT, UPT, UPT, 0x40, 0x4 ;  /* 0x000000000004789c */ /* 0x000fe40003f6e870 */
[----:B------:R-:W-:Y:S01]  /*4570*/  UIADD3 UR5, UPT, UPT, UR17, 0xd0, URZ ;  /* 0x000000d011057890 */ /* 0x000fe2000fffe0ff */
[----:B------:R-:W-:Y:S01]  /*4580*/  UMOV UR32, UR33 ;  /* 0x0000002100207c82 */ /* 0x000fe20008000000 */
[----:B------:R-:W-:Y:S01]  /*4590*/  UMOV UR27, UR7 ;  /* 0x00000007001b7c82 */ /* 0x000fe20008000000 */
[----:B------:R-:W-:Y:S02]  /*45a0*/  UISETP.GE.AND UP0, UPT, UR40, 0x1, UPT ;  /* 0x000000012800788c */ /* 0x000fe4000bf06270 */
[----:B------:R-:W-:Y:S01]  /*45b0*/  UISETP.NE.AND UP4, UPT, UR40, 0x1, UPT ;  /* 0x000000012800788c */ /* 0x000fe2000bf85270 */
[----:B------:R-:W1:Y:S01]  /*45c0*/  LDCU.64 UR14, c[0x0][0xb28] ;  /* 0x00016500ff0e77ac */ /* 0x000e620008000a00 */
[----:B------:R-:W-:-:S02]  /*45d0*/  UISETP.NE.AND UP6, UPT, UR16, 0x1, UPT ;  /* 0x000000011000788c */ /* 0x000fc4000bfc5270 */
[----:B------:R-:W-:Y:S02]  /*45e0*/  UISETP.NE.AND UP5, UPT, UR30, 0x1, UPT ;  /* 0x000000011e00788c */ /* 0x000fe4000bfa5270 */
[----:B------:R-:W-:Y:S02]  /*45f0*/  UPRMT UR48, UR48, 0x654, UR5 ;  /* 0x0000065430307896 */ /* 0x000fe40008000005 */
[----:B------:R-:W-:Y:S02]  /*4600*/  USHF.R.U32.HI UR32, URZ, UR29, UR32 ;  /* 0x0000001dff207299 */ /* 0x000fe40008011620 */
[----:B--2---:R-:W-:Y:S02]  /*4610*/  USHF.R.U32.HI UR27, URZ, UR35, UR27 ;  /* 0x00000023ff1b7299 */ /* 0x004fe4000801161b */
[----:B------:R-:W-:-:S11]  /*4620*/  UISETP.NE.AND UP2, UPT, UR4, 0x1, UPT ;  /* 0x000000010400788c */ /* 0x000fd6000bf45270 */
.L_x_92:
[C---:B------:R-:W-:Y:S02]  /*4630*/  LEA R7, R14.reuse, UR17, 0x3 ;  /* 0x000000110e077c11 */ /* 0x040fe4000f8e18ff */
[----:B------:R-:W-:Y:S02]  /*4640*/  SHF.L.U32 R0, R13, 0x1f, RZ ;  /* 0x0000001f0d007819 */ /* 0x000fe400000006ff */
[----:B------:R-:W-:Y:S02]  /*4650*/  LEA R8, R14, UR17, 0x4 ;  /* 0x000000110e087c11 */ /* 0x000fe4000f8e20ff */
[----:B--2---:R-:W2:Y:S02]  /*4660*/  SYNCS.PHASECHK.TRANS64.TRYWAIT P0, [R7+URZ+0xf0], R0 ;  /* 0x0000f000070075a7 */ /* 0x004ea400080011ff */
[----:B--2---:R-:W-:Y:S05]  /*4670*/  @!P0 BRA `(.L_x_85) ;  /* 0x0000003000788947 */ /* 0x004fea0003800000 */
.L_x_157:
[----:B------:R-:W3:Y:S01]  /*4680*/  LDS.128 R8, [R8+0x180] ;  /* 0x0001800008087984 */ /* 0x000ee20000000c00 */
[----:B------:R-:W-:Y:S01]  /*4690*/  UISETP.GE.AND UP0, UPT, UR40, 0x1, UPT ;  /* 0x000000012800788c */ /* 0x000fe2000bf06270 */
[----:B------:R-:W-:Y:S01]  /*46a0*/  @!PT LDS RZ, [RZ] ;  /* 0x00000000fffff984 */ /* 0x000fe20000000800 */
[----:B------:R-:W-:Y:S01]  /*46b0*/  @!PT LDS RZ, [RZ] ;  /* 0x00000000fffff984 */ /* 0x000fe20000000800 */
[----:B------:R-:W-:Y:S01]  /*46c0*/  @!PT LDS RZ, [RZ] ;  /* 0x00000000fffff984 */ /* 0x000fe20000000800 */
[----:B------:R-:W-:Y:S01]  /*46d0*/  @!PT LDS RZ, [RZ] ;  /* 0x00000000fffff984 */ /* 0x000fe20000000800 */
[----:B------:R1:W-:Y:S06]  /*46e0*/  MEMBAR.ALL.CTA ;  /* 0x0000000000007992 */ /* 0x0003ec0000008000 */
[----:B-1----:R-:W1:Y:S01]  /*46f0*/  FENCE.VIEW.ASYNC.S ;  /* 0x00000000000073c6 */ /* 0x002e620000000000 */
[----:B---3--:R-:W-:Y:S11]  /*4700*/  LOP3.LUT P0, RZ, R10, 0x1, RZ, 0xc0, !PT ;  /* 0x000000010aff7812 */ /* 0x008ff6000780c0ff */
[----:B------:R-:W-:Y:S02]  /*4710*/  @!UPT UIADD3 URZ, UPT, UPT, URZ, URZ, URZ ;  /* 0x000000fffffff290 */ /* 0x000fe4000fffe0ff */
[----:B-1----:R-:W-:Y:S01]  /*4720*/  VOTEU.ANY UP1, P0 ;  /* 0x0000000000ff7886 */ /* 0x002fe20000020100 */
[----:B------:R-:W-:Y:S11]  /*4730*/  PLOP3.LUT P0, PT, PT, PT, UP1, 0x80, 0x8 ;  /* 0x000000000008781c */ /* 0x000ff60003f0f018 */
[----:B------:R-:W-:Y:S02]  /*4740*/  @!UPT UIADD3 URZ, UPT, UPT, URZ, URZ, URZ ;  /* 0x000000fffffff290 */ /* 0x000fe4000fffe0ff */
[----:B--2---:R-:W-:Y:S02]  /*4750*/  @P0 SHF.R.U32.HI R0, RZ, 0x10, R9 ;  /* 0x00000010ff000819 */ /* 0x004fe40000011609 */
[----:B------:R-:W-:Y:S02]  /*4760*/  @P0 MOV R6, R8 ;  /* 0x0000000800060202 */ /* 0x000fe40000000f00 */
[----:B------:R-:W-:Y:S01]  /*4770*/  @P0 R2UR UR4, R0 ;  /* 0x00000000000402ca */ /* 0x000fe200000e0000 */
[----:B------:R-:W-:Y:S01]  /*4780*/  VIADD R0, R7, 0x100 ;  /* 0x0000010007007836 */ /* 0x000fe20000000000 */
[----:B------:R-:W-:Y:S02]  /*4790*/  @P0 LOP3.LUT R8, R9, 0xffff, RZ, 0xc0, !PT ;  /* 0x0000ffff09080812 */ /* 0x000fe400078ec0ff */
[----:B------:R-:W-:Y:S02]  /*47a0*/  @P0 R2UR UR6, R6 ;  /* 0x00000000060602ca */ /* 0x000fe400000e0000 */
[----:B------:R-:W-:Y:S02]  /*47b0*/  PRMT R0, RZ, 0x654, R0 ;  /* 0x00000654ff007816 */ /* 0x000fe40000000000 */
[----:B------:R-:W-:Y:S02]  /*47c0*/  @P0 R2UR UR5, R8 ;  /* 0x00000000080502ca */ /* 0x000fe400000e0000 */
[----:B------:R1:W-:Y:S03]  /*47d0*/  SYNCS.ARRIVE.TRANS64.RED.A1T0 RZ, [R0+URZ], RZ ;  /* 0x000000ff00ff79a7 */ /* 0x0003e600081004ff */
[----:B------:R-:W-:Y:S04]  /*47e0*/  @UP1 UMOV UR24, UR4 ;  /* 0x0000000400181c82 */ /* 0x000fe80008000000 */
[----:B------:R-:W-:Y:S04]  /*47f0*/  @UP1 UMOV UR13, UR6 ;  /* 0x00000006000d1c82 */ /* 0x000fe80008000000 */
[----:B------:R-:W-:Y:S01]  /*4800*/  @UP1 UMOV UR7, UR5 ;  /* 0x0000000500071c82 */ /* 0x000fe20008000000 */
[----:B------:R-:W-:Y:S05]  /*4810*/  BRA.U !UP0, `(.L_x_86) ;  /* 0x0000000108a47547 */ /* 0x000fea000b800000 */
[----:B------:R-:W-:Y:S02]  /*4820*/  UIMAD.WIDE.U32 UR10, UR7, UR31, URZ ;  /* 0x0000001f070a72a5 */ /* 0x000fe4000f8e00ff */
[----:B------:R-:W-:Y:S02]  /*4830*/  UIMAD.WIDE.U32 UR18, UR13, UR28, URZ ;  /* 0x0000001c0d1272a5 */ /* 0x000fe4000f8e00ff */
[----:B------:R-:W-:Y:S02]  /*4840*/  USEL UR4, UR25, UR27, !UP5 ;  /* 0x0000001b19047287 */ /* 0x000fe4000e800000 */
[----:B------:R-:W-:Y:S02]  /*4850*/  USEL UR8, UR26, UR32, !UP6 ;  /* 0x000000201a087287 */ /* 0x000fe4000f000000 */
[----:B------:R-:W-:Y:S02]  /*4860*/  UIMAD.WIDE.U32 UR20, UR4, UR14, URZ ;  /* 0x0000000e041472a5 */ /* 0x000fe4000f8e00ff */
[----:B------:R-:W-:Y:S01]  /*4870*/  UIMAD.WIDE.U32 UR22, UR8, UR14, URZ ;  /* 0x0000000e081672a5 */ /* 0x000fe2000f8e00ff */
[----:B------:R-:W-:Y:S02]  /*4880*/  UMOV UR5, UR11 ;  /* 0x0000000b00057c82 */ /* 0x000fe40008000000 */
[----:B------:R-:W-:Y:S03]  /*4890*/  USHF.R.U32.HI UR6, URZ, UR35, UR5 ;  /* 0x00000023ff067299 */ /* 0x000fe60008011605 */
[----:B------:R-:W-:Y:S01]  /*48a0*/  UMOV UR5, UR19 ;  /* 0x0000001300057c82 */ /* 0x000fe20008000000 */
[----:B------:R-:W-:Y:S02]  /*48b0*/  USEL UR6, UR7, UR6, !UP5 ;  /* 0x0000000607067287 */ /* 0x000fe4000e800000 */
[----:B------:R-:W-:Y:S02]  /*48c0*/  USHF.R.U32.HI UR9, URZ, UR29, UR5 ;  /* 0x0000001dff097299 */ /* 0x000fe40008011605 */
[----:B------:R-:W-:Y:S01]  /*48d0*/  UIMAD.WIDE.U32 UR10, UR6, UR14, URZ ;  /* 0x0000000e060a72a5 */ /* 0x000fe2000f8e00ff */
[----:B------:R-:W-:Y:S02]  /*48e0*/  UMOV UR5, UR21 ;  /* 0x0000001500057c82 */ /* 0x000fe40008000000 */
[----:B------:R-:W-:Y:S03]  /*48f0*/  @UP4 USHF.R.U32.HI UR4, URZ, UR15, UR5 ;  /* 0x0000000fff044299 */ /* 0x000fe60008011605 */
[----:B------:R-:W-:Y:S01]  /*4900*/  UMOV UR5, UR23 ;  /* 0x0000001700057c82 */ /* 0x000fe20008000000 */
[----:B------:R-:W-:Y:S02]  /*4910*/  UIMAD UR4, UR40, UR4, URZ ;  /* 0x00000004280472a4 */ /* 0x000fe4000f8e02ff */
[----:B------:R-:W-:Y:S02]  /*4920*/  @UP4 USHF.R.U32.HI UR8, URZ, UR15, UR5 ;  /* 0x0000000fff084299 */ /* 0x000fe40008011605 */
[----:B------:R-:W-:Y:S02]  /*4930*/  USEL UR5, UR13, UR9, !UP6 ;  /* 0x000000090d057287 */ /* 0x000fe4000f000000 */
[----:B------:R-:W-:Y:S02]  /*4940*/  UIMAD UR9, UR40, UR8, URZ ;  /* 0x00000008280972a4 */ /* 0x000fe4000f8e02ff */
[----:B------:R-:W-:Y:S03]  /*4950*/  UISETP.GE.AND UP0, UPT, UR6, UR4, UPT ;  /* 0x000000040600728c */ /* 0x000fe6000bf06270 */
[----:B------:R-:W-:Y:S01]  /*4960*/  UMOV UR4, UR11 ;  /* 0x0000000b00047c82 */ /* 0x000fe20008000000 */
[----:B------:R-:W-:Y:S02]  /*4970*/  UISETP.GE.OR UP0, UPT, UR5, UR9, UP0 ;  /* 0x000000090500728c */ /* 0x000fe40008706670 */
[----:B------:R-:W-:Y:S02]  /*4980*/  USHF.R.U32.HI UR4, URZ, UR15, UR4 ;  /* 0x0000000fff047299 */ /* 0x000fe40008011604 */
[----:B------:R-:W-:Y:S02]  /*4990*/  UIMAD.WIDE.U32 UR10, UR5, UR14, URZ ;  /* 0x0000000e050a72a5 */ /* 0x000fe4000f8e00ff */
[----:B------:R-:W-:Y:S04]  /*49a0*/  USEL UR12, UR6, UR4, !UP4 ;  /* 0x00000004060c7287 */ /* 0x000fe8000e000000 */
[----:B------:R-:W-:Y:S01]  /*49b0*/  UIADD3 UR9, UPT, UPT, -UR12, URZ, URZ ;  /* 0x000000ff0c097290 */ /* 0x000fe2000fffe1ff */
[----:B------:R-:W-:Y:S02]  /*49c0*/  @!UP0 UMOV UR4, UR11 ;  /* 0x0000000b00048c82 */ /* 0x000fe40008000000 */
[----:B------:R-:W-:Y:S02]  /*49d0*/  @!UP0 USHF.R.U32.HI UR4, URZ, UR15, UR4 ;  /* 0x0000000fff048299 */ /* 0x000fe40008011604 */
[----:B------:R-:W-:Y:S02]  /*49e0*/  UIMAD UR9, UR40, UR9, UR6 ;  /* 0x00000009280972a4 */ /* 0x000fe4000f8e0206 */
[----:B------:R-:W-:Y:S04]  /*49f0*/  @!UP0 USEL UR4, UR5, UR4, !UP4 ;  /* 0x0000000405048287 */ /* 0x000fe8000e000000 */
[----:B------:R-:W-:Y:S02]  /*4a00*/  @!UP0 UIMAD UR9, UR8, UR9, UR4 ;  /* 0x00000009080982a4 */ /* 0x000fe4000f8e0204 */
[----:B------:R-:W-:Y:S02]  /*4a10*/  @!UP0 UIADD3 UR10, UPT, UPT, UR12, -UR4, URZ ;  /* 0x800000040c0a8290 */ /* 0x000fe4000fffe0ff */
[----:B------:R-:W-:Y:S02]  /*4a20*/  UIADD3 UR4, UPT, UPT, -UR5, URZ, URZ ;  /* 0x000000ff05047290 */ /* 0x000fe4000fffe1ff */
[----:B------:R-:W-:Y:S02]  /*4a30*/  UIADD3 UR8, UPT, UPT, -UR6, URZ, URZ ;  /* 0x000000ff06087290 */ /* 0x000fe4000fffe1ff */
[----:B------:R-:W-:Y:S02]  /*4a40*/  @!UP0 UIMAD UR6, UR10, UR40, UR5 ;  /* 0x000000280a0682a4 */ /* 0x000fe4000f8e0205 */
[----:B------:R-:W-:Y:S02]  /*4a50*/  UIMAD UR13, UR16, UR4, UR13 ;  /* 0x00000004100d72a4 */ /* 0x000fe4000f8e020d */
[----:B------:R-:W-:Y:S01]  /*4a60*/  UIMAD UR7, UR30, UR8, UR7 ;  /* 0x000000081e0772a4 */ /* 0x000fe2000f8e0207 */
[----:B------:R-:W-:Y:S02]  /*4a70*/  @!UP0 UMOV UR5, UR9 ;  /* 0x0000000900058c82 */ /* 0x000fe40008000000 */
[----:B------:R-:W-:Y:S02]  /*4a80*/  UIMAD UR13, UR5, UR16, UR13 ;  /* 0x00000010050d72a4 */ /* 0x000fe4000f8e020d */
[----:B------:R-:W-:Y:S11]  /*4a90*/  UIMAD UR7, UR6, UR30, UR7 ;  /* 0x0000001e060772a4 */ /* 0x000ff6000f8e0207 */
[----:B------:R-:W-:Y:S01]  /*4aa0*/  @!UPT UIADD3 URZ, UPT, UPT, URZ, URZ, URZ ;  /* 0x000000fffffff290 */ /* 0x000fe2000fffe0ff */
.L_x_86:
[----:B------:R-:W2:Y:S01]  /*4ab0*/  @!UP2 LDCU.128 UR20, c[0x0][0xb10] ;  /* 0x00016200ff14a7ac */ /* 0x000ea20008000c00 */
[C---:B----4-:R-:W-:Y:S02]  /*4ac0*/  ISETP.NE.U32.AND P1, PT, R4.reuse, RZ, PT ;  /* 0x000000ff0400720c */ /* 0x050fe40003f25070 */
[----:B------:R-:W-:Y:S02]  /*4ad0*/  ISETP.NE.U32.AND P0, PT, R4, RZ, PT ;  /* 0x000000ff0400720c */ /* 0x000fe40003f05070 */
[C---:B------:R-:W-:Y:S02]  /*4ae0*/  ISETP.NE.AND.EX P1, PT, R5.reuse, RZ, PT, P1 ;  /* 0x000000ff0500720c */ /* 0x040fe40003f25310 */
[----:B------:R-:W-:Y:S01]  /*4af0*/  ISETP.NE.AND.EX P0, PT, R5, RZ, PT, P0 ;  /* 0x000000ff0500720c */ /* 0x000fe20003f05300 */
[----:B------:R-:W3:Y:S01]  /*4b00*/  @!UP2 LDCU UR5, c[0x0][0xb0c] ;  /* 0x00016180ff05a7ac */ /* 0x000ee20008000800 */
[----:B------:R-:W-:Y:S01]  /*4b10*/  SHF.L.U32 R6, R15, 0x1f, RZ ;  /* 0x0000001f0f067819 */ /* 0x000fe200000006ff */
[----:B--2---:R-:W-:Y:S07]  /*4b20*/  UIMAD.WIDE.U32 UR8, UR13, UR20, URZ ;  /* 0x000000140d0872a5 */ /* 0x004fee000f8e00ff */
[----:B------:R-:W-:Y:S01]  /*4b30*/  @!UP2 UMOV UR4, UR9 ;  /* 0x000000090004ac82 */ /* 0x000fe20008000000 */
[----:B---3--:R-:W-:Y:S02]  /*4b40*/  @!UP2 UISETP.NE.AND UP0, UPT, UR5, 0x1, UPT ;  /* 0x000000010500a88c */ /* 0x008fe4000bf05270 */
[----:B------:R-:W-:Y:S02]  /*4b50*/  @!UP2 USHF.R.U32.HI UR4, URZ, UR21, UR4 ;  /* 0x00000015ff04a299 */ /* 0x000fe40008011604 */
[----:B------:R-:W-:Y:S02]  /*4b60*/  UIMAD.WIDE.U32 UR8, UR7, UR23, URZ ;  /* 0x00000017070872a5 */ /* 0x000fe4000f8e00ff */
[----:B------:R-:W-:Y:S02]  /*4b70*/  @!UP2 USEL UR10, UR13, UR4, !UP0 ;  /* 0x000000040d0aa287 */ /* 0x000fe4000c000000 */
[----:B------:R-:W-:Y:S03]  /*4b80*/  @!UP2 UISETP.NE.AND UP0, UPT, UR22, 0x1, UPT ;  /* 0x000000011600a88c */ /* 0x000fe6000bf05270 */
[----:B------:R-:W-:Y:S02]  /*4b90*/  @!UP2 UMOV UR6, UR9 ;  /* 0x000000090006ac82 */ /* 0x000fe40008000000 */
[----:B------:R-:W2:Y:S02]  /*4ba0*/  @!UP2 LDCU UR4, c[0x0][0xb20] ;  /* 0x00016400ff04a7ac */ /* 0x000ea40008000800 */
[----:B--2---:R-:W-:Y:S04]  /*4bb0*/  @!UP2 USHF.R.U32.HI UR6, URZ, UR4, UR6 ;  /* 0x00000004ff06a299 */ /* 0x004fe80008011606 */
[----:B------:R-:W-:Y:S04]  /*4bc0*/  @!UP2 USEL UR6, UR7, UR6, !UP0 ;  /* 0x000000060706a287 */ /* 0x000fe8000c000000 */
[----:B------:R-:W-:Y:S02]  /*4bd0*/  @!UP2 UIADD3 UR4, UPT, UPT, -UR10, UR6, URZ ;  /* 0x000000060a04a290 */ /* 0x000fe4000fffe1ff */
[----:B------:R-:W-:Y:S02]  /*4be0*/  @!UP2 UIADD3 UR6, UPT, UPT, UR10, -UR6, URZ ;  /* 0x800000060a06a290 */ /* 0x000fe4000fffe0ff */
[----:B------:R-:W-:Y:S02]  /*4bf0*/  @!UP2 UIMAD UR13, UR4, UR5, UR13 ;  /* 0x00000005040da2a4 */ /* 0x000fe4000f8e020d */
[----:B------:R-:W-:Y:S01]  /*4c00*/  @!UP2 UIMAD UR7, UR6, UR22, UR7 ;  /* 0x000000160607a2a4 */ /* 0x000fe2000f8e0207 */
[----:B------:R-:W-:Y:S11]  /*4c10*/  BRA.U UP3, `(.L_x_87) ;  /* 0x0000000103107547 */ /* 0x000ff6000b800000 */
[----:B------:R-:W-:Y:S04]  /*4c20*/  MOV R7, UR34 ;  /* 0x0000002200077c02 */ /* 0x000fe80008000f00 */
[----:B------:R-:W-:Y:S04]  /*4c30*/  SHF.L.U32 R7, R7, 0x1f, RZ ;  /* 0x0000001f07077819 */ /* 0x000fe800000006ff */
[----:B------:R-:W2:Y:S02]  /*4c40*/  SYNCS.PHASECHK.TRANS64.TRYWAIT P2, [UR17+0xe8], R7 ;  /* 0x0000e807ff0075a7 */ /* 0x000ea40008041111 */
[----:B--2---:R-:W-:Y:S05]  /*4c50*/  @!P2 BRA `(.L_x_88) ;  /* 0x0000002c0014a947 */ /* 0x004fea0003800000 */
.L_x_87:
[----:B------:R-:W-:Y:S05]  /*4c60*/  @!P1 BRA `(.L_x_89) ;  /* 0x0000000000309947 */ /* 0x000fea0003800000 */
[----:B------:R-:W-:Y:S01]  /*4c70*/  ISETP.NE.U32.AND P1, PT, R2, RZ, PT ;  /* 0x000000ff0200720c */ /* 0x000fe20003f25070 */
[----:B------:R-:W2:Y:S01]  /*4c80*/  LDCU.64 UR4, c[0x0][0x358] ;  /* 0x00006b00ff0477ac */ /* 0x000ea20008000a00 */
[----:B------:R-:W-:Y:S02]  /*4c90*/  IMAD.MOV.U32 R79, RZ, RZ, 0x1 ;  /* 0x00000001ff4f7424 */ /* 0x000fe400078e00ff */
[----:B------:R-:W-:Y:S11]  /*4ca0*/  ISETP.NE.AND.EX P1, PT, R3, RZ, PT, P1 ;  /* 0x000000ff0300720c */ /* 0x000ff60003f25310 */
[----:B------:R-:W-:Y:S02]  /*4cb0*/  @!UPT UIADD3 URZ, UPT, UPT, URZ, URZ, URZ ;  /* 0x000000fffffff290 */ /* 0x000fe4000fffe0ff */
[----:B------:R-:W3:Y:S01]  /*4cc0*/  @P1 LDC.64 R8, c[0x0][0x888] ;  /* 0x00022200ff081b82 */ /* 0x000ee20000000a00 */
[----:B-1----:R-:W-:Y:S04]  /*4cd0*/  @P1 IMAD R0, R4, UR36, RZ ;  /* 0x0000002404001c24 */ /* 0x002fe8000f8e02ff */
[----:B---3--:R-:W-:Y:S04]  /*4ce0*/  @P1 IMAD.WIDE R8, R0, 0x4, R8 ;  /* 0x0000000400081825 */ /* 0x008fe800078e0208 */
[----:B------:R-:W-:Y:S01]  /*4cf0*/  HFMA2 R0, -RZ, RZ, 0, 5.9604644775390625e-08 ;  /* 0x00000001ff007431 */ /* 0x000fe200000001ff */
[----:B--2--5:R2:W5:Y:S04]  /*4d00*/  @P1 LDG.E R39, desc[UR4][R8.64] ;  /* 0x0000000408271981 */ /* 0x024568000c1e1900 */
[----:B------:R-:W-:Y:S01]  /*4d10*/  @!P1 PRMT R79, R0, 0x7610, R79 ;  /* 0x00007610004f9816 */ /* 0x000fe2000000004f */
[----:B--2---:R-:W3:Y:S06]  /*4d20*/  @!P1 LDC R39, c[0x0][0x880] ;  /* 0x00022000ff279b82 */ /* 0x004eec0000000800 */
.L_x_89:
[----:B---3-5:R-:W-:Y:S01]  /*4d30*/  @!P0 FSETP.EQ.AND P1, PT, R39, RZ, PT ;  /* 0x000000ff2700820b */ /* 0x028fe20003f22000 */
[----:B------:R-:W-:Y:S01]  /*4d40*/  @!UPT UIADD3 URZ, UPT, UPT, URZ, URZ, URZ ;  /* 0x000000fffffff290 */ /* 0x000fe2000fffe0ff */
[----:B------:R-:W-:Y:S11]  /*4d50*/  @!P0 BRA `(.L_x_90) ;  /* 0x0000000000188947 */ /* 0x000ff60003800000 */
[----:B------:R-:W-:Y:S02]  /*4d60*/  LOP3.LUT P0, RZ, R79, 0xff, RZ, 0xc0, !PT ;  /* 0x000000ff4fff7812 */ /* 0x000fe4000780c0ff */
[----:B------:R-:W-:Y:S04]  /*4d70*/  ISETP.NE.U32.AND P1, PT, R2, RZ, PT ;  /* 0x000000ff0200720c */ /* 0x000fe80003f25070 */
[----:B------:R-:W-:Y:S04]  /*4d80*/  ISETP.NE.AND.EX P1, PT, R3, RZ, PT, P1 ;  /* 0x000000ff0300720c */ /* 0x000fe80003f25310 */
[----:B------:R-:W-:Y:S03]  /*4d90*/  PLOP3.LUT P1, PT, P1, PT, PT, 0x8, 0x80 ;  /* 0x000000000080781c */ /* 0x000fe60000f2e170 */
[----:B------:R-:W-:Y:S11]  /*4da0*/  @P0 FSETP.EQ.AND P1, PT, R39, RZ, PT ;  /* 0x000000ff2700020b */ /* 0x000ff60003f22000 */
[----:B------:R-:W-:Y:S02]  /*4db0*/  @!UPT UIADD3 URZ, UPT, UPT, URZ, URZ, URZ ;  /* 0x000000fffffff290 */ /* 0x000fe4000fffe0ff */
.L_x_90:
[----:B------:R-:W2:Y:S01]  /*4dc0*/  SYNCS.PHASECHK.TRANS64.TRYWAIT P0, [UR17+0xd8], R6 ;  /* 0x0000d806ff0075a7 */ /* 0x000ea20008001111 */
[----:B------:R-:W-:Y:S02]  /*4dd0*/  ELECT P2, URZ, PT ;  /* 0x0000000000ff782f */ /* 0x000fe40003840000 */
[----:B------:R-:W-:Y:S01]  /*4de0*/  IADD3 R14, PT, PT, R14, 0x1, RZ ;  /* 0x000000010e0e7810 */ /* 0x000fe20007ffe0ff */
[----:B--2---:R-:W-:Y:S10]  /*4df0*/  @!P0 BRA `(.L_x_91) ;  /* 0x0000002800c48947 */ /* 0x004ff40003800000 */
.L_x_160:
[----:B------:R-:W-:Y:S01]  /*4e00*/  PLOP3.LUT P1, PT, P1, P2, PT, 0xf2, 0x2f ;  /* 0x00000000002f781c */ /* 0x000fe20000f25e72 */
[----:B------:R-:W-:Y:S01]  /*4e10*/  UMOV UR18, 0x0 ;  /* 0x0000000000127882 */ /* 0x000fe20000000000 */
[----:B------:R-:W-:Y:S01]  /*4e20*/  UMOV UR19, 0x10000000 ;  /* 0x1000000000137882 */ /* 0x000fe20000000000 */
[----:B------:R-:W-:Y:S01]  /*4e30*/  UMOV UR12, UR36 ;  /* 0x00000024000c7c82 */ /* 0x000fe20008000000 */
[----:B------:R-:W-:Y:S01]  /*4e40*/  LOP3.LUT R15, R15, 0x1, RZ, 0x3c, !PT ;  /* 0x000000010f0f7812 */ /* 0x000fe200078e3cff */
[----:B------:R-:W-:Y:S01]  /*4e50*/  UPLOP3.LUT UP3, UPT, UPT, UPT, UPT, 0x80, 0x8 ;  /* 0x000000000008789c */ /* 0x000fe20003f6f070 */
[----:B------:R-:W-:Y:S07]  /*4e60*/  UMOV UR36, UR24 ;  /* 0x0000001800247c82 */ /* 0x000fee0008000000 */
[----:B-1----:R-:W-:Y:S01]  /*4e70*/  @!P1 IADD3 R6, P0, PT, R16, 0x580, RZ ;  /* 0x0000058010069810 */ /* 0x002fe20007f1e0ff */
[----:B------:R-:W-:Y:S03]  /*4e80*/  VOTEU.ALL UP0, P1 ;  /* 0x0000000000ff7886 */ /* 0x000fe60000800000 */
[----:B------:R-:W-:Y:S01]  /*4e90*/  @!P1 R2UR UR5, R6 ;  /* 0x00000000060592ca */ /* 0x000fe200000e0000 */
[----:B------:R-:W-:Y:S01]  /*4ea0*/  @!P1 IMAD.X R0, RZ, RZ, R17, P0 ;  /* 0x000000ffff009224 */ /* 0x000fe200000e0611 */
[----:B------:R-:W-:Y:S01]  /*4eb0*/  @!UP0 USHF.L.U32 UR10, UR45, 0x6, URZ ;  /* 0x000000062d0a8899 */ /* 0x000fe200080006ff */
[----:B------:R-:W-:Y:S01]  /*4ec0*/  ISETP.NE.AND P0, PT, R14, 0x2, PT ;  /* 0x000000020e00780c */ /* 0x000fe20003f05270 */
[----:B------:R-:W-:Y:S02]  /*4ed0*/  @!UP0 USHF.L.U32 UR11, UR46, 0x6, URZ ;  /* 0x000000062e0b8899 */ /* 0x000fe400080006ff */
[----:B------:R-:W-:Y:S01]  /*4ee0*/  @!P1 R2UR UR4, R0 ;  /* 0x00000000000492ca */ /* 0x000fe200000e0000 */
[----:B------:R-:W-:Y:S01]  /*4ef0*/  @!UP0 UIADD3 UR8, UPT, UPT, UR17, 0x200, URZ ;  /* 0x0000020011088890 */ /* 0x000fe2000fffe0ff */
[----:B------:R-:W-:Y:S01]  /*4f00*/  SEL R0, RZ, 0x1, P0 ;  /* 0x00000001ff007807 */ /* 0x000fe20000000000 */
[----:B------:R-:W-:Y:S01]  /*4f10*/  @!UP0 UIADD3 UR9, UPT, UPT, UR17, 0xd0, URZ ;  /* 0x000000d011098890 */ /* 0x000fe2000fffe0ff */
[----:B------:R-:W-:Y:S01]  /*4f20*/  SEL R14, R14, RZ, P0 ;  /* 0x000000ff0e0e7207 */ /* 0x000fe20000000000 */
[----:B------:R-:W-:Y:S01]  /*4f30*/  VOTEU.ALL UP0, P1 ;  /* 0x0000000000ff7886 */ /* 0x000fe20000800000 */
[----:B------:R-:W-:Y:S01]  /*4f40*/  LOP3.LUT R13, R13, R0, RZ, 0x3c, !PT ;  /* 0x000000000d0d7212 */ /* 0x000fe200078e3cff */
[----:B------:R-:W-:Y:S01]  /*4f50*/  IMAD.U32 R6, RZ, RZ, UR5 ;  /* 0x00000005ff067e24 */ /* 0x000fe2000f8e00ff */
[----:B------:R-:W-:Y:S02]  /*4f60*/  UIADD3 UR45, UPT, UPT, UR7, UR57, URZ ;  /* 0x00000039072d7290 */ /* 0x000fe4000fffe0ff */
[----:B------:R-:W-:Y:S03]  /*4f70*/  UIADD3 UR46, UPT, UPT, UR13, UR60, URZ ;  /* 0x0000003c0d2e7290 */ /* 0x000fe6000fffe0ff */
[----:B------:R-:W-:Y:S01]  /*4f80*/  IMAD.U32 R7, RZ, RZ, UR4 ;  /* 0x00000004ff077e24 */ /* 0x000fe2000f8e00ff */
[----:B------:R-:W-:Y:S04]  /*4f90*/  @!P1 R2UR UR4, R6 ;  /* 0x00000000060492ca */ /* 0x000fe800000e0000 */
[----:B------:R-:W-:Y:S11]  /*4fa0*/  @!P1 R2UR UR5, R7 ;  /* 0x00000000070592ca */ /* 0x000ff600000e0000 */
[----:B------:R-:W-:Y:S02]  /*4fb0*/  @!UPT UIADD3 URZ, UPT, UPT, URZ, URZ, URZ ;  /* 0x000000fffffff290 */ /* 0x000fe4000fffe0ff */
[----:B------:R2:W-:Y:S01]  /*4fc0*/  @!UP0 UTMALDG.3D [UR8], [UR4], desc[UR18] ;  /* 0x00001208040085b4 */ /* 0x0005e20008011000 */
[----:B------:R2:W-:Y:S01]  /*4fd0*/  @!P1 SYNCS.ARRIVE.TRANS64.RED.A0TR RZ, [UR17+0xd0], R12 ;  /* 0x0000d00cffff99a7 */ /* 0x0005e20008300411 */
[----:B------:R-:W-:Y:S01]  /*4fe0*/  SYNCS.ARRIVE.TRANS64.RED.A1T0 RZ, [UR48], RZ ;  /* 0x000000ffffff79a7 */ /* 0x000fe20008100430 */
[----:B------:R-:W-:Y:S05]  /*4ff0*/  BRA.U UP1, `(.L_x_92) ;  /* 0xfffffff5018c7547 */ /* 0x000fea000b83ffff */
[----:B------:R-:W-:Y:S07]  /*5000*/  MOV R0, UR17 ;  /* 0x0000001100007c02 */ /* 0x000fee0008000f00 */
.L_x_93:
[----:B-1----:R-:W-:-:S04]  /*5010*/  SHF.L.U32 R2, R15, 0x1f, RZ ;  /* 0x0000001f0f027819 */ /* 0x002fc800000006ff */
[----:B------:R1:W3:Y:S03]  /*5020*/  SYNCS.PHASECHK.TRANS64.TRYWAIT P0, [R0+URZ+0xd8], R2 ;  /* 0x0000d802000075a7 */ /* 0x0002e600080011ff */
[----:B---3--:R-:W-:Y:S05]  /*5030*/  @!P0 NANOSLEEP.SYNCS 0x989680 ;  /* 0x009896800000895d */ /* 0x008fea0003900000 */
[----:B------:R-:W3:Y:S02]  /*5040*/  @!P0 SYNCS.PHASECHK.TRANS64 P0, [R0+URZ+0xd8], R2 ;  /* 0x0000d802000085a7 */ /* 0x000ee400080010ff */
[----:B--23--:R-:W-:Y:S05]  /*5050*/  @P0 EXIT ;  /* 0x000000000000094d */ /* 0x00cfea0003800000 */
[----:B------:R-:W-:Y:S05]  /*5060*/  BRA `(.L_x_93) ;  /* 0xfffffffc00e87947 */ /* 0x000fea000383ffff */
.L_x_84:
[----:B------:R-:W-:-:S06]  /*5070*/  UISETP.GE.AND UP0, UPT, UR22, 0x4, UPT ;  /* 0x000000041600788c */ /* 0x000fcc000bf06270 */
[----:B------:R-:W-:-:S13]  /*5080*/  PLOP3.LUT P0, PT, PT, PT, UP0, 0x80, 0x8 ;  /* 0x000000000008781c */ /* 0x000fda0003f0f008 */
[----:B------:R-:W-:Y:S05]  /*5090*/  @!P0 EXIT ;  /* 0x000000000000894d */ /* 0x000fea0003800000 */
[----:B------:R-:W-:Y:S01]  /*50a0*/  BAR.SYNC.DEFER_BLOCKING 0x6, 0xa0 ;  /* 0x0182800000007b1d */ /* 0x000fe20000010000 */
[C---:B------:R-:W-:Y:S02]  /*50b0*/  IMAD.SHL.U32 R7, R76.reuse, 0x40, RZ ;  /* 0x000000404c077824 */ /* 0x040fe400078e00ff */
[----:B------:R-:W-:Y:S02]  /*50c0*/  HFMA2 R81, -RZ, RZ, 0, 0 ;  /* 0x00000000ff517431 */ /* 0x000fe400000001ff */
[C---:B------:R-:W-:Y:S01]  /*50d0*/  IMAD.SHL.U32 R4, R76.reuse, 0x20, RZ ;  /* 0x000000204c047824 */ /* 0x040fe200078e00ff */
[----:B------:R-:W-:Y:S01]  /*50e0*/  CS2R R82, SRZ ;  /* 0x0000000000527805 */ /* 0x000fe2000001ff00 */
[----:B------:R-:W-:Y:S01]  /*50f0*/  IMAD.SHL.U32 R6, R76, 0x2, RZ ;  /* 0x000000024c067824 */ /* 0x000fe200078e00ff */
[----:B------:R-:W-:Y:S01]  /*5100*/  UMOV UR44, 0x400 ;  /* 0x00000400002c7882 */ /* 0x000fe20000000000 */
[----:B------:R-:W-:Y:S01]  /*5110*/  LOP3.LUT R5, R7, 0x180, RZ, 0xc0, !PT ;  /* 0x0000018007057812 */ /* 0x000fe200078ec0ff */
[----:B------:R-:W-:Y:S01]  /*5120*/  ULEA UR44, UR48, UR44, 0x18 ;  /* 0x0000002c302c7291 */ /* 0x000fe2000f8ec0ff */
[----:B------:R-:W-:Y:S01]  /*5130*/  LOP3.LUT R4, R4, 0xc00, RZ, 0xc0, !PT ;  /* 0x00000c0004047812 */ /* 0x000fe200078ec0ff */
[----:B------:R-:W1:Y:S01]  /*5140*/  LDC.64 R72, c[0x0][0x888] ;  /* 0x00022200ff487b82 */ /* 0x000e620000000a00 */
[----:B------:R-:W-:Y:S01]  /*5150*/  LOP3.LUT R6, R5, 0x20, R6, 0xf8, !PT ;  /* 0x0000002005067812 */ /* 0x000fe200078ef806 */
[----:B------:R-:W-:Y:S01]  /*5160*/  IMAD.SHL.U32 R5, R76, 0x8, RZ ;  /* 0x000000084c057824 */ /* 0x000fe200078e00ff */
[----:B------:R-:W-:Y:S01]  /*5170*/  LOP3.LUT R4, R4, 0x40, R7, 0xf8, !PT ;  /* 0x0000004004047812 */ /* 0x000fe200078ef807 */
[----:B------:R-:W-:Y:S01]  /*5180*/  IMAD.U32 R37, R76, 0x10000, RZ ;  /* 0x000100004c257824 */ /* 0x000fe200078e00ff */
[----:B------:R-:W-:Y:S01]  /*5190*/  UIADD3 UR4, UPT, UPT, UR44, 0x1200, URZ ;  /* 0x000012002c047890 */ /* 0x000fe2000fffe0ff */
[----:B------:R-:W-:Y:S01]  /*51a0*/  IMAD.MOV.U32 R36, RZ, RZ, RZ ;  /* 0x000000ffff247224 */ /* 0x000fe200078e00ff */
[----:B------:R-:W-:Y:S01]  /*51b0*/  LOP3.LUT R5, R6, 0x30, R5, 0x78, !PT ;  /* 0x0000003006057812 */ /* 0x000fe200078e7805 */
[----:B------:R-:W2:Y:S01]  /*51c0*/  LDC.64 R74, c[0x0][0x890] ;  /* 0x00022400ff4a7b82 */ /* 0x000ea20000000a00 */
[----:B------:R-:W-:Y:S01]  /*51d0*/  LOP3.LUT R4, R4, 0x200, R7, 0xf8, !PT ;  /* 0x0000020004047812 */ /* 0x000fe200078ef807 */
[----:B------:R-:W-:Y:S01]  /*51e0*/  IMAD.MOV.U32 R84, RZ, RZ, RZ ;  /* 0x000000ffff547224 */ /* 0x000fe200078e00ff */
[----:B------:R-:W-:Y:S01]  /*51f0*/  LOP3.LUT R37, R37, 0x600000, RZ, 0xc0, !PT ;  /* 0x0060000025257812 */ /* 0x000fe200078ec0ff */
[----:B------:R-:W-:Y:S01]  /*5200*/  IMAD.U32 R85, RZ, RZ, UR4 ;  /* 0x00000004ff557e24 */ /* 0x000fe2000f8e00ff */
[----:B------:R-:W-:Y:S01]  /*5210*/  LOP3.LUT R78, R4, R5, RZ, 0xfc, !PT ;  /* 0x00000005044e7212 */ /* 0x000fe200078efcff */
[----:B------:R-:W3:Y:S01]  /*5220*/  LDS R0, [UR44+0x1a0] ;  /* 0x0001a02cff007984 */ /* 0x000ee20008000800 */
[----:B------:R-:W-:Y:S01]  /*5230*/  IMAD.SHL.U32 R4, R76, 0x10, RZ ;  /* 0x000000104c047824 */ /* 0x000fe200078e00ff */
[----:B------:R-:W4:Y:S01]  /*5240*/  LDC.64 R70, c[0x0][0x8b0] ;  /* 0x00022c00ff467b82 */ /* 0x000f220000000a00 */
[----:B------:R-:W-:Y:S01]  /*5250*/  IADD3 R77, PT, PT, R78, UR44, RZ ;  /* 0x0000002c4e4d7c10 */ /* 0x000fe2000fffe0ff */
[----:B------:R-:W1:Y:S02]  /*5260*/  LDCU UR50, c[0x0][0x370] ;  /* 0x00006e00ff3277ac */ /* 0x000e640008000800 */
[----:B------:R-:W-:Y:S01]  /*5270*/  LOP3.LUT R4, R4, 0x20, RZ, 0xc0, !PT ;  /* 0x0000002004047812 */ /* 0x000fe200078ec0ff */
[----:B------:R-:W1:Y:S03]  /*5280*/  LDCU.64 UR62, c[0x0][0x348] ;  /* 0x00006900ff3e77ac */ /* 0x000e660008000a00 */
[----:B------:R-:W1:Y:S01]  /*5290*/  LDC.64 R68, c[0x0][0x8a8] ;  /* 0x00022a00ff447b82 */ /* 0x000e620000000a00 */
[----:B------:R-:W-:Y:S01]  /*52a0*/  IADD3 R77, PT, PT, -R4, 0x200, R77 ;  /* 0x00000200044d7810 */ /* 0x000fe20007ffe14d */
[----:B------:R-:W1:Y:S01]  /*52b0*/  LDCU UR41, c[0x0][0xb0c] ;  /* 0x00016180ff2977ac */ /* 0x000e620008000800 */
[----:B------:R-:W1:Y:S01]  /*52c0*/  LDCU UR39, c[0x0][0xb30] ;  /* 0x00016600ff2777ac */ /* 0x000e620008000800 */
[----:B------:R-:W1:Y:S01]  /*52d0*/  LDCU.64 UR58, c[0x0][0x888] ;  /* 0x00011100ff3a77ac */ /* 0x000e620008000a00 */
[----:B------:R-:W1:Y:S01]  /*52e0*/  LDCU.64 UR42, c[0x0][0xb28] ;  /* 0x00016500ff2a77ac */ /* 0x000e620008000a00 */
[----:B------:R-:W1:Y:S01]  /*52f0*/  LDCU.128 UR52, c[0x0][0xb10] ;  /* 0x00016200ff3477ac */ /* 0x000e620008000c00 */
[----:B------:R-:W1:Y:S01]  /*5300*/  LDCU UR49, c[0x0][0x374] ;  /* 0x00006e80ff3177ac */ /* 0x000e620008000800 */
[----:B------:R-:W-:Y:S01]  /*5310*/  UIADD3 UR56, UPT, UPT, UR44, 0x200, URZ ;  /* 0x000002002c387890 */ /* 0x000fe2000fffe0ff */
[----:B---3--:R-:W-:-:S11]  /*5320*/  IMAD.IADD R37, R0, 0x1, R37 ;  /* 0x0000000100257824 */ /* 0x008fd600078e0225 */
.L_x_111:
[----:B------:R-:W-:Y:S02]  /*5330*/  LEA R3, R81, UR44, 0x3 ;  /* 0x0000002c51037c11 */ /* 0x000fe4000f8e18ff */
[----:B------:R-:W-:Y:S02]  /*5340*/  SHF.L.U32 R0, R83, 0x1f, RZ ;  /* 0x0000001f53007819 */ /* 0x000fe400000006ff */
[----:B-1----:R-:W-:Y:S02]  /*5350*/  LEA R4, R81, UR44, 0x4 ;  /* 0x0000002c51047c11 */ /* 0x002fe4000f8e20ff */
[----:B------:R-:W3:Y:S02]  /*5360*/  SYNCS.PHASECHK.TRANS64.TRYWAIT P0, [R3+URZ+0xf0], R0 ;  /* 0x0000f000030075a7 */ /* 0x000ee400080011ff */
[----:B--23--:R-:W-:Y:S05]  /*5370*/  @!P0 BRA `(.L_x_94) ;  /* 0x00000024007c8947 */ /* 0x00cfea0003800000 */
.L_x_161:
[----:B------:R-:W1:Y:S01]  /*5380*/  LDS.128 R4, [R4+0x180] ;  /* 0x0001800004047984 */ /* 0x000e620000000c00 */
[----:B------:R-:W-:Y:S01]  /*5390*/  UISETP.GE.AND UP0, UPT, UR40, 0x1, UPT ;  /* 0x000000012800788c */ /* 0x000fe2000bf06270 */
[----:B------:R-:W-:Y:S01]  /*53a0*/  @!PT LDS RZ, [RZ] ;  /* 0x00000000fffff984 */ /* 0x000fe20000000800 */
[----:B------:R-:W-:Y:S01]  /*53b0*/  @!PT LDS RZ, [RZ] ;  /* 0x00000000fffff984 */ /* 0x000fe20000000800 */
[----:B------:R-:W-:Y:S01]  /*53c0*/  @!PT LDS RZ, [RZ] ;  /* 0x00000000fffff984 */ /* 0x000fe20000000800 */
[----:B------:R-:W-:Y:S01]  /*53d0*/  @!PT LDS RZ, [RZ] ;  /* 0x00000000fffff984 */ /* 0x000fe20000000800 */
[----:B------:R2:W-:Y:S06]  /*53e0*/  MEMBAR.ALL.CTA ;  /* 0x0000000000007992 */ /* 0x0005ec0000008000 */
[----:B--2---:R-:W2:Y:S01]  /*53f0*/  FENCE.VIEW.ASYNC.S ;  /* 0x00000000000073c6 */ /* 0x004ea20000000000 */
[----:B-1----:R-:W-:Y:S11]  /*5400*/  LOP3.LUT P0, RZ, R6, 0x1, RZ, 0xc0, !PT ;  /* 0x0000000106ff7812 */ /* 0x002ff6000780c0ff */
[----:B------:R-:W-:Y:S02]  /*5410*/  @!UPT UIADD3 URZ, UPT, UPT, URZ, URZ, URZ ;  /* 0x000000fffffff290 */ /* 0x000fe4000fffe0ff */
[----:B--2---:R-:W-:Y:S01]  /*5420*/  VOTEU.ANY UP1, P0 ;  /* 0x0000000000ff7886 */ /* 0x004fe20000020100 */
[----:B------:R-:W-:Y:S01]  /*5430*/  PLOP3.LUT P0, PT, PT, PT, UP1, 0x80, 0x8 ;  /* 0x000000000008781c */ /* 0x000fe20003f0f018 */
[----:B------:R-:W-:Y:S11]  /*5440*/  UP2UR UR47, UPR, URZ, 0x2 ;  /* 0x00000002ff2f7883 */ /* 0x000ff60008000000 */
[----:B------:R-:W-:Y:S01]  /*5450*/  @!UPT UIADD3 URZ, UPT, UPT, URZ, URZ, URZ ;  /* 0x000000fffffff290 */ /* 0x000fe2000fffe0ff */
[----:B---3--:R-:W-:Y:S02]  /*5460*/  @P0 SHF.R.U32.HI R0, RZ, 0x10, R5 ;  /* 0x00000010ff000819 */ /* 0x008fe40000011605 */
        /* <DEDUP_REMOVED lines=12> */
[----:B------:R-:W2:Y:S01]  /*5530*/  LDCU UR12, c[0x0][0xb20] ;  /* 0x00016400ff0c77ac */ /* 0x000ea20008000800 */
[----:B------:R-:W-:Y:S02]  /*5540*/  UIMAD.WIDE.U32 UR4, UR49, UR55, URZ ;  /* 0x00000037310472a5 */ /* 0x000fe4000f8e00ff */
[----:B------:R-:W-:Y:S02]  /*5550*/  UIMAD.WIDE.U32 UR6, UR50, UR52, URZ ;  /* 0x00000034320672a5 */ /* 0x000fe4000f8e00ff */
[----:B------:R-:W-:Y:S02]  /*5560*/  UISETP.NE.AND UP0, UPT, UR54, 0x1, UPT ;  /* 0x000000013600788c */ /* 0x000fe4000bf05270 */
[----:B------:R-:W-:Y:S02]  /*5570*/  UIMAD.WIDE.U32 UR8, UR37, UR55, URZ ;  /* 0x00000037250872a5 */ /* 0x000fe4000f8e00ff */
[----:B------:R-:W-:Y:S02]  /*5580*/  UIMAD.WIDE.U32 UR10, UR38, UR52, URZ ;  /* 0x00000034260a72a5 */ /* 0x000fe4000f8e00ff */
[----:B------:R-:W-:Y:S02]  /*5590*/  UISETP.NE.AND UP1, UPT, UR41, 0x1, UPT ;  /* 0x000000012900788c */ /* 0x000fe4000bf25270 */
[----:B------:R-:W-:Y:S01]  /*55a0*/  UISETP.NE.AND UP2, UPT, UR40, 0x1, UPT ;  /* 0x000000012800788c */ /* 0x000fe2000bf45270 */
[----:B------:R-:W-:Y:S02]  /*55b0*/  UMOV UR4, UR5 ;  /* 0x0000000500047c82 */ /* 0x000fe40008000000 */
[----:B--2---:R-:W-:Y:S03]  /*55c0*/  USHF.R.U32.HI UR5, URZ, UR12, UR4 ;  /* 0x0000000cff057299 */ /* 0x004fe60008011604 */
[----:B------:R-:W-:Y:S02]  /*55d0*/  UMOV UR4, UR7 ;  /* 0x0000000700047c82 */ /* 0x000fe40008000000 */
[----:B------:R-:W-:Y:S02]  /*55e0*/  USHF.R.U32.HI UR7, URZ, UR53, UR4 ;  /* 0x00000035ff077299 */ /* 0x000fe40008011604 */
[----:B------:R-:W-:Y:S02]  /*55f0*/  USEL UR4, UR49, UR5, !UP0 ;  /* 0x0000000531047287 */ /* 0x000fe4000c000000 */
[----:B------:R-:W-:Y:S01]  /*5600*/  USEL UR7, UR50, UR7, !UP1 ;  /* 0x0000000732077287 */ /* 0x000fe2000c800000 */
[----:B------:R-:W-:Y:S01]  /*5610*/  UMOV UR5, UR9 ;  /* 0x0000000900057c82 */ /* 0x000fe20008000000 */
[----:B------:R-:W-:Y:S02]  /*5620*/  UIMAD.WIDE.U32 UR8, UR4, UR42, URZ ;  /* 0x0000002a040872a5 */ /* 0x000fe4000f8e00ff */
[----:B------:R-:W-:Y:S03]  /*5630*/  USHF.R.U32.HI UR6, URZ, UR12, UR5 ;  /* 0x0000000cff067299 */ /* 0x000fe60008011605 */
[----:B------:R-:W-:Y:S01]  /*5640*/  UMOV UR5, UR11 ;  /* 0x0000000b00057c82 */ /* 0x000fe20008000000 */
[----:B------:R-:W-:Y:S02]  /*5650*/  UIMAD.WIDE.U32 UR10, UR7, UR42, URZ ;  /* 0x0000002a070a72a5 */ /* 0x000fe4000f8e00ff */
[----:B------:R-:W-:Y:S02]  /*5660*/  USHF.R.U32.HI UR12, URZ, UR53, UR5 ;  /* 0x00000035ff0c7299 */ /* 0x000fe40008011605 */
[----:B------:R-:W-:Y:S01]  /*5670*/  USEL UR6, UR37, UR6, !UP0 ;  /* 0x0000000625067287 */ /* 0x000fe2000c000000 */
[----:B------:R-:W-:Y:S02]  /*5680*/  UMOV UR5, UR9 ;  /* 0x0000000900057c82 */ /* 0x000fe40008000000 */
[----:B------:R-:W-:Y:S01]  /*5690*/  UMOV UR10, UR11 ;  /* 0x0000000b000a7c82 */ /* 0x000fe20008000000 */
[----:B------:R-:W-:Y:S02]  /*56a0*/  @UP2 USHF.R.U32.HI UR4, URZ, UR43, UR5 ;  /* 0x0000002bff042299 */ /* 0x000fe40008011605 */
[----:B------:R-:W-:Y:S02]  /*56b0*/  @UP2 USHF.R.U32.HI UR7, URZ, UR43, UR10 ;  /* 0x0000002bff072299 */ /* 0x000fe4000801160a */
[----:B------:R-:W-:Y:S02]  /*56c0*/  UIMAD UR4, UR40, UR4, URZ ;  /* 0x00000004280472a4 */ /* 0x000fe4000f8e02ff */
[----:B------:R-:W-:Y:S02]  /*56d0*/  UIMAD.WIDE.U32 UR10, UR6, UR42, URZ ;  /* 0x0000002a060a72a5 */ /* 0x000fe4000f8e00ff */
[----:B------:R-:W-:Y:S02]  /*56e0*/  USEL UR5, UR38, UR12, !UP1 ;  /* 0x0000000c26057287 */ /* 0x000fe4000c800000 */
[----:B------:R-:W-:Y:S02]  /*56f0*/  UIMAD UR8, UR40, UR7, URZ ;  /* 0x00000007280872a4 */ /* 0x000fe4000f8e02ff */
[----:B------:R-:W-:Y:S03]  /*5700*/  UISETP.GE.AND UP0, UPT, UR6, UR4, UPT ;  /* 0x000000040600728c */ /* 0x000fe6000bf06270 */
[----:B------:R-:W-:Y:S01]  /*5710*/  UMOV UR4, UR11 ;  /* 0x0000000b00047c82 */ /* 0x000fe20008000000 */
[----:B------:R-:W-:Y:S02]  /*5720*/  UISETP.GE.OR UP0, UPT, UR5, UR8, UP0 ;  /* 0x000000080500728c */ /* 0x000fe40008706670 */
[----:B------:R-:W-:Y:S02]  /*5730*/  USHF.R.U32.HI UR4, URZ, UR43, UR4 ;  /* 0x0000002bff047299 */ /* 0x000fe40008011604 */
[----:B------:R-:W-:Y:S02]  /*5740*/  UIMAD.WIDE.U32 UR8, UR5, UR42, URZ ;  /* 0x0000002a050872a5 */ /* 0x000fe4000f8e00ff */
[----:B------:R-:W-:Y:S02]  /*5750*/  USEL UR11, UR6, UR4, !UP2 ;  /* 0x00000004060b7287 */ /* 0x000fe4000d000000 */
[----:B------:R-:W-:Y:S02]  /*5760*/  UIADD3 UR8, UPT, UPT, -UR5, URZ, URZ ;  /* 0x000000ff05087290 */ /* 0x000fe4000fffe1ff */
[----:B------:R-:W-:Y:S01]  /*5770*/  UIADD3 UR10, UPT, UPT, -UR11, URZ, URZ ;  /* 0x000000ff0b0a7290 */ /* 0x000fe2000fffe1ff */
[----:B------:R-:W-:Y:S01]  /*5780*/  @!UP0 UMOV UR4, UR9 ;  /* 0x0000000900048c82 */ /* 0x000fe20008000000 */
[----:B------:R-:W-:Y:S02]  /*5790*/  UIADD3 UR9, UPT, UPT, -UR6, URZ, URZ ;  /* 0x000000ff06097290 */ /* 0x000fe4000fffe1ff */
[----:B------:R-:W-:Y:S02]  /*57a0*/  @!UP0 USHF.R.U32.HI UR4, URZ, UR43, UR4 ;  /* 0x0000002bff048299 */ /* 0x000fe40008011604 */
[----:B------:R-:W-:Y:S02]  /*57b0*/  UIMAD UR10, UR40, UR10, UR6 ;  /* 0x0000000a280a72a4 */ /* 0x000fe4000f8e0206 */
[----:B------:R-:W-:Y:S04]  /*57c0*/  @!UP0 USEL UR4, UR5, UR4, !UP2 ;  /* 0x0000000405048287 */ /* 0x000fe8000d000000 */
[----:B------:R-:W-:Y:S02]  /*57d0*/  @!UP0 UIMAD UR10, UR7, UR10, UR4 ;  /* 0x0000000a070a82a4 */ /* 0x000fe4000f8e0204 */
[----:B------:R-:W-:Y:S02]  /*57e0*/  @!UP0 UIADD3 UR11, UPT, UPT, UR11, -UR4, URZ ;  /* 0x800000040b0b8290 */ /* 0x000fe4000fffe0ff */
[----:B------:R-:W-:Y:S02]  /*57f0*/  UIMAD UR7, UR41, UR8, UR38 ;  /* 0x00000008290772a4 */ /* 0x000fe4000f8e0226 */
[----:B------:R-:W-:Y:S02]  /*5800*/  @!UP0 UIMAD UR6, UR11, UR40, UR5 ;  /* 0x000000280b0682a4 */ /* 0x000fe4000f8e0205 */
[----:B------:R-:W-:Y:S01]  /*5810*/  UIMAD UR4, UR54, UR9, UR37 ;  /* 0x00000009360472a4 */ /* 0x000fe2000f8e0225 */
[----:B------:R-:W-:Y:S02]  /*5820*/  @!UP0 UMOV UR5, UR10 ;  /* 0x0000000a00058c82 */ /* 0x000fe40008000000 */
[----:B------:R-:W-:Y:S02]  /*5830*/  UIMAD UR38, UR5, UR41, UR7 ;  /* 0x00000029052672a4 */ /* 0x000fe4000f8e0207 */
[----:B------:R-:W-:Y:S11]  /*5840*/  UIMAD UR37, UR6, UR54, UR4 ;  /* 0x00000036062572a4 */ /* 0x000ff6000f8e0204 */
[----:B------:R-:W-:Y:S01]  /*5850*/  @!UPT UIADD3 URZ, UPT, UPT, URZ, URZ, URZ ;  /* 0x000000fffffff290 */ /* 0x000fe2000fffe0ff */
.L_x_95:
[----:B------:R-:W-:Y:S01]  /*5860*/  UISETP.NE.AND UP0, UPT, UR39, 0x1, UPT ;  /* 0x000000012700788c */ /* 0x000fe2000bf05270 */
[----:B------:R-:W-:Y:S10]  /*5870*/  IADD3 R81, PT, PT, R81, 0x1, RZ ;  /* 0x0000000151517810 */ /* 0x000ff40007ffe0ff */
[----:B------:R-:W2:Y:S01]  /*5880*/  @!UP0 LDCU.128 UR12, c[0x0][0xb10] ;  /* 0x00016200ff0c87ac */ /* 0x000ea20008000c00 */
[----:B------:R-:W3:Y:S01]  /*5890*/  @!UP0 LDCU UR5, c[0x0][0xb0c] ;  /* 0x00016180ff0587ac */ /* 0x000ee20008000800 */
[----:B------:R-:W4:Y:S01]  /*58a0*/  @!UP0 LDCU UR10, c[0x0][0xb20] ;  /* 0x00016400ff0a87ac */ /* 0x000f220008000800 */
[----:B--2---:R-:W-:Y:S02]  /*58b0*/  UIMAD.WIDE.U32 UR8, UR38, UR12, URZ ;  /* 0x0000000c260872a5 */ /* 0x004fe4000f8e00ff */
[----:B------:R-:W-:Y:S02]  /*58c0*/  UIMAD.WIDE.U32 UR6, UR37, UR15, URZ ;  /* 0x0000000f250672a5 */ /* 0x000fe4000f8e00ff */
[----:B------:R-:W-:Y:S03]  /*58d0*/  @!UP0 UISETP.NE.AND UP1, UPT, UR14, 0x1, UPT ;  /* 0x000000010e00888c */ /* 0x000fe6000bf25270 */
[----:B------:R-:W-:Y:S01]  /*58e0*/  @!UP0 UMOV UR4, UR9 ;  /* 0x0000000900048c82 */ /* 0x000fe20008000000 */
[----:B---3--:R-:W-:Y:S02]  /*58f0*/  @!UP0 UISETP.NE.AND UP2, UPT, UR5, 0x1, UPT ;  /* 0x000000010500888c */ /* 0x008fe4000bf45270 */
[----:B------:R-:W-:Y:S01]  /*5900*/  @!UP0 USHF.R.U32.HI UR4, URZ, UR13, UR4 ;  /* 0x0000000dff048299 */ /* 0x000fe20008011604 */
[----:B------:R-:W-:Y:S02]  /*5910*/  @!UP0 UMOV UR6, UR7 ;  /* 0x0000000700068c82 */ /* 0x000fe40008000000 */
[----:B----4-:R-:W-:Y:S02]  /*5920*/  @!UP0 USHF.R.U32.HI UR6, URZ, UR10, UR6 ;  /* 0x0000000aff068299 */ /* 0x010fe40008011606 */
[----:B------:R-:W-:Y:S02]  /*5930*/  @!UP0 USEL UR7, UR38, UR4, !UP2 ;  /* 0x0000000426078287 */ /* 0x000fe4000d000000 */
[----:B------:R-:W-:Y:S04]  /*5940*/  @!UP0 USEL UR6, UR37, UR6, !UP1 ;  /* 0x0000000625068287 */ /* 0x000fe8000c800000 */
[----:B------:R-:W-:Y:S02]  /*5950*/  @!UP0 UIADD3 UR4, UPT, UPT, -UR7, UR6, URZ ;  /* 0x0000000607048290 */ /* 0x000fe4000fffe1ff */
[----:B------:R-:W-:Y:S02]  /*5960*/  @!UP0 UIADD3 UR6, UPT, UPT, UR7, -UR6, URZ ;  /* 0x8000000607068290 */ /* 0x000fe4000fffe0ff */
[----:B------:R-:W-:Y:S02]  /*5970*/  @!UP0 UIMAD UR38, UR4, UR5, UR38 ;  /* 0x00000005042682a4 */ /* 0x000fe4000f8e0226 */
[----:B------:R-:W-:Y:S02]  /*5980*/  @!UP0 UIMAD UR37, UR6, UR14, UR37 ;  /* 0x0000000e062582a4 */ /* 0x000fe4000f8e0225 */
[----:B------:R-:W-:Y:S09]  /*5990*/  ULOP3.LUT UP0, URZ, UR56, 0x1b0, URZ, 0xc0, !UPT ;  /* 0x000001b038ff7892 */ /* 0x000ff2000f80c0ff */
[----:B------:R-:W-:Y:S05]  /*59a0*/  BRA.U !UP0, `(.L_x_96) ;  /* 0x0000000108407547 */ /* 0x000fea000b800000 */
[----:B------:R-:W2:Y:S01]  /*59b0*/  LDCU.64 UR8, c[0x4][0x80] ;  /* 0x01001000ff0877ac */ /* 0x000ea20008000a00 */
[----:B------:R-:W-:Y:S01]  /*59c0*/  MOV R3, 0x0 ;  /* 0x0000000000037802 */ /* 0x000fe20000000f00 */
[----:B------:R-:W-:Y:S02]  /*59d0*/  HFMA2 R12, -RZ, RZ, 0, 5.9604644775390625e-08 ;  /* 0x00000001ff0c7431 */ /* 0x000fe400000001ff */
[----:B------:R-:W-:Y:S02]  /*59e0*/  IMAD.MOV.U32 R8, RZ, RZ, 0x70 ;  /* 0x00000070ff087424 */ /* 0x000fe400078e00ff */
[----:B------:R-:W-:Y:S01]  /*59f0*/  IMAD.MOV.U32 R13, RZ, RZ, RZ ;  /* 0x000000ffff0d7224 */ /* 0x000fe200078e00ff */
[----:B------:R-:W3:Y:S01]  /*5a00*/  LDCU.64 UR6, c[0x4][0x88] ;  /* 0x01001100ff0677ac */ /* 0x000ee20008000a00 */
[----:B------:R-:W4:Y:S01]  /*5a10*/  LDC.64 R2, c[0x4][R3] ;  /* 0x0100000003027b82 */ /* 0x000f220000000a00 */
[----:B------:R-:W1:Y:S01]  /*5a20*/  LDCU.64 UR4, c[0x4][0x8] ;  /* 0x01000100ff0477ac */ /* 0x000e620008000a00 */
[----:B--2---:R-:W-:Y:S01]  /*5a30*/  MOV R5, UR9 ;  /* 0x0000000900057c02 */ /* 0x004fe20008000f00 */
[----:B------:R-:W-:Y:S01]  /*5a40*/  IMAD.U32 R4, RZ, RZ, UR8 ;  /* 0x00000008ff047e24 */ /* 0x000fe2000f8e00ff */
[----:B---3--:R-:W-:Y:S01]  /*5a50*/  MOV R7, UR7 ;  /* 0x0000000700077c02 */ /* 0x008fe20008000f00 */
[----:B------:R-:W-:Y:S01]  /*5a60*/  IMAD.U32 R6, RZ, RZ, UR6 ;  /* 0x00000006ff067e24 */ /* 0x000fe2000f8e00ff */
[----:B-1----:R-:W-:Y:S01]  /*5a70*/  MOV R11, UR5 ;  /* 0x00000005000b7c02 */ /* 0x002fe20008000f00 */
[----:B------:R-:W-:Y:S02]  /*5a80*/  IMAD.U32 R10, RZ, RZ, UR4 ;  /* 0x00000004ff0a7e24 */ /* 0x000fe4000f8e00ff */
[----:B------:R-:W-:Y:S07]  /*5a90*/  LEPC R20, `(.L_x_96) ;  /* 0x000000001014794e */ /* 0x000fee0000000000 */
[----:B----45:R-:W-:Y:S05]  /*5aa0*/  CALL.ABS.NOINC R2 ;  /* 0x0000000002007343 */ /* 0x030fea0003c00000 */
.L_x_96:
[----:B------:R-:W-:Y:S01]  /*5ab0*/  LOP3.LUT P0, RZ, R85, 0x1b0, RZ, 0xc0, !PT ;  /* 0x000001b055ff7812 */ /* 0x000fe2000780c0ff */
[----:B------:R-:W-:Y:S11]  /*5ac0*/  BSSY.RECONVERGENT B6, `(.L_x_97) ;  /* 0x0000013000067945 */ /* 0x000ff60003800200 */
[----:B------:R-:W-:Y:S01]  /*5ad0*/  @!UPT UIADD3 URZ, UPT, UPT, URZ, URZ, URZ ;  /* 0x000000fffffff290 */ /* 0x000fe2000fffe0ff */
[----:B------:R-:W-:Y:S05]  /*5ae0*/  @!P0 BRA `(.L_x_98) ;  /* 0x0000000000408947 */ /* 0x000fea0003800000 */
        /* <DEDUP_REMOVED lines=16> */
.L_x_98:
[----:B------:R-:W-:Y:S05]  /*5bf0*/  BSYNC.RECONVERGENT B6 ;  /* 0x0000000000067941 */ /* 0x000fea0003800200 */
.L_x_97:
[----:B------:R-:W-:Y:S01]  /*5c00*/  ISETP.NE.U32.AND P3, PT, R74, RZ, PT ;  /* 0x000000ff4a00720c */ /* 0x000fe20003f65070 */
[----:B------:R-:W-:Y:S01]  /*5c10*/  UISETP.NE.AND UP1, UPT, UR61, URZ, UPT ;  /* 0x000000ff3d00728c */ /* 0x000fe2000bf25270 */
[----:B------:R-:W-:Y:S02]  /*5c20*/  ISETP.NE.U32.AND P4, PT, R70, RZ, PT ;  /* 0x000000ff4600720c */ /* 0x000fe40003f85070 */
[----:B------:R-:W-:Y:S02]  /*5c30*/  ISETP.NE.AND.EX P3, PT, R75, RZ, PT, P3 ;  /* 0x000000ff4b00720c */ /* 0x000fe40003f65330 */
[----:B------:R-:W-:Y:S02]  /*5c40*/  PLOP3.LUT P1, PT, PT, PT, PT, 0x8, 0x80 ;  /* 0x000000000080781c */ /* 0x000fe40003f2e170 */
[----:B------:R-:W-:Y:S02]  /*5c50*/  PLOP3.LUT P0, PT, PT, PT, UP1, 0x80, 0x8 ;  /* 0x000000000008781c */ /* 0x000fe40003f0f018 */
[----:B------:R-:W-:Y:S02]  /*5c60*/  ISETP.NE.AND.EX P4, PT, R71, RZ, PT, P4 ;  /* 0x000000ff4700720c */ /* 0x000fe40003f85340 */
[----:B------:R-:W2:Y:S09]  /*5c70*/  @UP1 LDCU.64 UR4, c[0x0][0x888] ;  /* 0x00011100ff0417ac */ /* 0x000eb20008000a00 */
[----:B------:R-:W-:Y:S01]  /*5c80*/  @P0 PLOP3.LUT P1, PT, P3, PT, PT, 0x80, 0x8 ;  /* 0x000000000008081c */ /* 0x000fe20001f2f070 */
[----:B--2---:R-:W-:Y:S04]  /*5c90*/  @UP1 UISETP.NE.U32.AND UP0, UPT, UR4, URZ, UPT ;  /* 0x000000ff0400128c */ /* 0x004fe8000bf05070 */
[----:B------:R-:W-:Y:S04]  /*5ca0*/  @UP1 UISETP.NE.AND.EX UP0, UPT, UR5, URZ, UPT, UP0 ;  /* 0x000000ff0500128c */ /* 0x000fe8000bf05300 */
[----:B------:R-:W-:Y:S01]  /*5cb0*/  @UP1 USEL UR4, URZ, 0xffffffff, UP0 ;  /* 0xffffffffff041887 */ /* 0x000fe20008000000 */
[----:B------:R-:W-:Y:S11]  /*5cc0*/  @!P3 BRA `(.L_x_99) ;  /* 0x000000000030b947 */ /* 0x000ff60003800000 */
        /* <DEDUP_REMOVED lines=12> */
.L_x_99:
[----:B------:R-:W-:Y:S05]  /*5d90*/  @!P4 BRA `(.L_x_100) ;  /* 0x000000000024c947 */ /* 0x000fea0003800000 */
[----:B------:R-:W-:Y:S01]  /*5da0*/  ISETP.NE.U32.AND P2, PT, R68, RZ, PT ;  /* 0x000000ff4400720c */ /* 0x000fe20003f45070 */
[----:B------:R-:W2:Y:S03]  /*5db0*/  LDCU.64 UR6, c[0x0][0x358] ;  /* 0x00006b00ff0677ac */ /* 0x000ea60008000a00 */
[----:B------:R-:W-:Y:S11]  /*5dc0*/  ISETP.NE.AND.EX P2, PT, R69, RZ, PT, P2 ;  /* 0x000000ff4500720c */ /* 0x000ff60003f45320 */
[----:B------:R-:W-:Y:S02]  /*5dd0*/  @!UPT UIADD3 URZ, UPT, UPT, URZ, URZ, URZ ;  /* 0x000000fffffff290 */ /* 0x000fe4000fffe0ff */
[----:B------:R-:W4:Y:S01]  /*5de0*/  @P2 LDC.64 R2, c[0x0][0x8a8] ;  /* 0x00022a00ff022b82 */ /* 0x000f220000000a00 */
[----:B-1----:R-:W-:Y:S04]  /*5df0*/  @P2 IMAD R0, R70, UR36, RZ ;  /* 0x0000002446002c24 */ /* 0x002fe8000f8e02ff */
[----:B----4-:R-:W-:Y:S05]  /*5e00*/  @P2 IMAD.WIDE R2, R0, 0x4, R2 ;  /* 0x0000000400022825 */ /* 0x010fea00078e0202 */
[----:B--2--5:R2:W5:Y:S02]  /*5e10*/  @P2 LDG.E R38, desc[UR6][R2.64] ;  /* 0x0000000602262981 */ /* 0x024564000c1e1900 */
[----:B--2---:R-:W4:Y:S02]  /*5e20*/  @!P2 LDC R38, c[0x0][0x8a0] ;  /* 0x00022800ff26ab82 */ /* 0x004f240000000800 */
.L_x_100:
[----:B---3-5:R-:W-:Y:S01]  /*5e30*/  @P0 FSETP.NEU.AND P4, PT, R39, RZ, PT ;  /* 0x000000ff2700020b */ /* 0x028fe20003f8d000 */
[----:B-1----:R-:W-:Y:S01]  /*5e40*/  IMAD.U32 R0, RZ, RZ, UR4 ;  /* 0x00000004ff007e24 */ /* 0x002fe2000f8e00ff */
[----:B------:R-:W-:Y:S01]  /*5e50*/  @P0 LOP3.LUT P2, RZ, R79, 0xff, RZ, 0xc0, !PT ;  /* 0x000000ff4fff0812 */ /* 0x000fe2000784c0ff */
[----:B------:R-:W-:Y:S01]  /*5e60*/  BSSY B1, `(.L_x_101) ;  /* 0x0000039000017945 */ /* 0x000fe20003800000 */
[----:B------:R-:W-:Y:S02]  /*5e70*/  @P0 SEL R2, RZ, 0xffffffff, P4 ;  /* 0xffffffffff020807 */ /* 0x000fe40002000000 */
[----:B------:R-:W-:Y:S02]  /*5e80*/  CS2R R66, SRZ ;  /* 0x0000000000427805 */ /* 0x000fe4000001ff00 */
[----:B------:R-:W-:Y:S02]  /*5e90*/  LEA R22, R36, UR44, 0x3 ;  /* 0x0000002c24167c11 */ /* 0x000fe4000f8e18ff */
[----:B------:R-:W-:Y:S02]  /*5ea0*/  CS2R R64, SRZ ;  /* 0x0000000000407805 */ /* 0x000fe4000001ff00 */
[----:B------:R-:W-:Y:S02]  /*5eb0*/  @P1 SEL R2, R0, R2, !P2 ;  /* 0x0000000200021207 */ /* 0x000fe40005000000 */
[----:B------:R-:W-:Y:S02]  /*5ec0*/  CS2R R18, SRZ ;  /* 0x0000000000127805 */ /* 0x000fe4000001ff00 */
[----:B------:R-:W-:Y:S02]  /*5ed0*/  SHF.L.U32 R3, R84, 0x1f, RZ ;  /* 0x0000001f54037819 */ /* 0x000fe400000006ff */
[----:B------:R-:W-:Y:S02]  /*5ee0*/  CS2R R16, SRZ ;  /* 0x0000000000107805 */ /* 0x000fe4000001ff00 */
[----:B------:R-:W-:Y:S02]  /*5ef0*/  @P0 LOP3.LUT R2, R2, 0x1, RZ, 0xc0, !PT ;  /* 0x0000000102020812 */ /* 0x000fe400078ec0ff */
[----:B------:R-:W-:Y:S02]  /*5f00*/  PLOP3.LUT P5, PT, PT, PT, PT, 0x8, 0x80 ;  /* 0x000000000080781c */ /* 0x000fe40003fae170 */
[----:B------:R-:W-:Y:S02]  /*5f10*/  ISETP.NE.U32.OR P1, PT, R2, 0x1, !P0 ;  /* 0x000000010200780c */ /* 0x000fe40004725470 */
[----:B------:R-:W-:Y:S11]  /*5f20*/  LEA.HI R2, R36, R36, RZ, 0x1 ;  /* 0x0000002424027211 */ /* 0x000ff600078f08ff */
[----:B------:R-:W-:Y:S04]  /*5f30*/  @P1 SHF.L.U32 R0, R82, 0x1f, RZ ;  /* 0x0000001f52001819 */ /* 0x000fe800000006ff */
[----:B------:R1:W2:Y:S01]  /*5f40*/  @P1 SYNCS.PHASECHK.TRANS64.TRYWAIT P0, [UR44+0xd0], R0 ;  /* 0x0000d000ff0015a7 */ /* 0x0002a2000800112c */
[----:B------:R3:W3:Y:S01]  /*5f50*/  SYNCS.PHASECHK.TRANS64.TRYWAIT P4, [R22+URZ+0x110], R3 ;  /* 0x00011003160075a7 */ /* 0x0006e200080811ff */
[C---:B-1----:R-:W-:Y:S01]  /*5f60*/  IMAD.SHL.U32 R0, R2.reuse, 0x20, RZ ;  /* 0x0000002002007824 */ /* 0x042fe200078e00ff */
[----:B------:R-:W-:Y:S04]  /*5f70*/  LOP3.LUT R2, R2, 0xffe, RZ, 0xc0, !PT ;  /* 0x00000ffe02027812 */ /* 0x000fe800078ec0ff */
[----:B------:R-:W-:Y:S01]  /*5f80*/  LOP3.LUT R0, R0, 0xffffffc0, RZ, 0xc0, !PT ;  /* 0xffffffc000007812 */ /* 0x000fe200078ec0ff */
[----:B------:R-:W-:Y:S04]  /*5f90*/  IMAD.IADD R2, R36, 0x1, -R2 ;  /* 0x0000000124027824 */ /* 0x000fe800078e0a02 */
[----:B------:R-:W-:Y:S04]  /*5fa0*/  IMAD.IADD R0, R37, 0x1, R0 ;  /* 0x0000000125007824 */ /* 0x000fe800078e0200 */
[----:B------:R-:W-:Y:S01]  /*5fb0*/  IMAD R2, R2, 0x100000, R0 ;  /* 0x0010000002027824 */ /* 0x000fe200078e0200 */
[----:B--2---:R-:W-:Y:S01]  /*5fc0*/  @P1 PLOP3.LUT P5, PT, P0, PT, PT, 0x8, 0x80 ;  /* 0x000000000080181c */ /* 0x004fe200007ae170 */
[----:B------:R-:W-:Y:S01]  /*5fd0*/  @!UPT UIADD3 URZ, UPT, UPT, URZ, URZ, URZ ;  /* 0x000000fffffff290 */ /* 0x000fe2000fffe0ff */
[----:B---3--:R-:W-:Y:S11]  /*5fe0*/  @!P1 BRA `(.L_x_102) ;  /* 0x0000000000809947 */ /* 0x008ff60003800000 */
[----:B------:R-:W-:Y:S01]  /*5ff0*/  ISETP.NE.U32.AND P0, PT, RZ, UR58, PT ;  /* 0x0000003aff007c0c */ /* 0x000fe2000bf05070 */
[----:B------:R-:W-:Y:S01]  /*6000*/  BSSY B0, `(.L_x_103) ;  /* 0x0000012000007945 */ /* 0x000fe20003800000 */
[----:B------:R-:W-:Y:S02]  /*6010*/  FSETP.NEU.AND P2, PT, R39, RZ, PT ;  /* 0x000000ff2700720b */ /* 0x000fe40003f4d000 */
[----:B------:R-:W-:Y:S02]  /*6020*/  CS2R R18, SRZ ;  /* 0x0000000000127805 */ /* 0x000fe4000001ff00 */
[----:B------:R-:W-:Y:S02]  /*6030*/  ISETP.NE.AND.EX P0, PT, RZ, UR59, PT, P0 ;  /* 0x0000003bff007c0c */ /* 0x000fe4000bf05300 */
[----:B------:R-:W-:Y:S02]  /*6040*/  CS2R R16, SRZ ;  /* 0x0000000000107805 */ /* 0x000fe4000001ff00 */
[----:B------:R-:W-:Y:S02]  /*6050*/  LOP3.LUT P1, RZ, R79, 0xff, RZ, 0xc0, !PT ;  /* 0x000000ff4fff7812 */ /* 0x000fe4000782c0ff */
[----:B------:R-:W-:Y:S02]  /*6060*/  CS2R R66, SRZ ;  /* 0x0000000000427805 */ /* 0x000fe4000001ff00 */
[----:B------:R-:W-:Y:S02]  /*6070*/  SEL R0, RZ, 0xffffffff, P2 ;  /* 0xffffffffff007807 */ /* 0x000fe40001000000 */
[----:B------:R-:W-:Y:S02]  /*6080*/  CS2R R64, SRZ ;  /* 0x0000000000407805 */ /* 0x000fe4000001ff00 */
[----:B------:R-:W-:Y:S04]  /*6090*/  SEL R4, RZ, 0xffffffff, P0 ;  /* 0xffffffffff047807 */ /* 0x000fe80000000000 */
[----:B------:R-:W-:Y:S04]  /*60a0*/  @P3 SEL R0, R4, R0, !P1 ;  /* 0x0000000004003207 */ /* 0x000fe80004800000 */
[----:B------:R-:W-:Y:S04]  /*60b0*/  LOP3.LUT R0, R0, 0x1, RZ, 0xc0, !PT ;  /* 0x0000000100007812 */ /* 0x000fe800078ec0ff */
[----:B------:R-:W-:Y:S01]  /*60c0*/  ISETP.NE.U32.AND P0, PT, R0, 0x1, PT ;  /* 0x000000010000780c */ /* 0x000fe20003f05070 */
[----:B------:R-:W-:Y:S01]  /*60d0*/  @!UPT UIADD3 URZ, UPT, UPT, URZ, URZ, URZ ;  /* 0x000000fffffff290 */ /* 0x000fe2000fffe0ff */
[----:B------:R-:W-:Y:S11]  /*60e0*/  @!P5 BRA `(.L_x_104) ;  /* 0x00000000000cd947 */ /* 0x000ff60003800000 */
[----:B------:R-:W-:Y:S04]  /*60f0*/  SHF.L.U32 R4, R82, 0x1f, RZ ;  /* 0x0000001f52047819 */ /* 0x000fe800000006ff */
[----:B------:R-:W1:Y:S02]  /*6100*/  SYNCS.PHASECHK.TRANS64.TRYWAIT P1, [UR44+0xd0], R4 ;  /* 0x0000d004ff0075a7 */ /* 0x000e64000802112c */
[----:B-1----:R-:W-:Y:S05]  /*6110*/  @!P1 BRA `(.L_x_105) ;  /* 0x0000001800289947 */ /* 0x002fea0003800000 */
.L_x_104:
[----:B------:R-:W-:Y:S05]  /*6120*/  BSYNC B0 ;  /* 0x0000000000007941 */ /* 0x000fea0003800000 */
.L_x_103:
[----:B------:R2:W3:Y:S01]  /*6130*/  @P0 LDS.128 R16, [R78+UR44+0x200] ;  /* 0x0002002c4e100984 */ /* 0x0004e20008000c00 */
[----:B------:R-:W-:Y:S01]  /*6140*/  UIADD3 UR4, UPT, UPT, UR44, 0xd8, URZ ;  /* 0x000000d82c047890 */ /* 0x000fe2000fffe0ff */
[----:B------:R-:W-:Y:S02]  /*6150*/  LOP3.LUT R82, R82, 0x1, RZ, 0x3c, !PT ;  /* 0x0000000152527812 */ /* 0x000fe400078e3cff */
[----:B------:R2:W1:Y:S01]  /*6160*/  @P0 LDS.128 R64, [R77+0x10] ;  /* 0x000010004d400984 */ /* 0x0004620000000c00 */
[----:B------:R-:W-:Y:S01]  /*6170*/  UPRMT UR4, UR48, 0x654, UR4 ;  /* 0x0000065430047896 */ /* 0x000fe20008000004 */
[----:B------:R-:W-:Y:S01]  /*6180*/  @!PT LDS RZ, [RZ] ;  /* 0x00000000fffff984 */ /* 0x000fe20000000800 */
[----:B------:R-:W-:Y:S01]  /*6190*/  @!PT LDS RZ, [RZ] ;  /* 0x00000000fffff984 */ /* 0x000fe20000000800 */
[----:B------:R-:W-:Y:S01]  /*61a0*/  @!PT LDS RZ, [RZ] ;  /* 0x00000000fffff984 */ /* 0x000fe20000000800 */
[----:B------:R-:W-:Y:S01]  /*61b0*/  @!PT LDS RZ, [RZ] ;  /* 0x00000000fffff984 */ /* 0x000fe20000000800 */
[----:B------:R5:W-:Y:S06]  /*61c0*/  MEMBAR.ALL.CTA ;  /* 0x0000000000007992 */ /* 0x000bec0000008000 */
[----:B-----5:R-:W5:Y:S02]  /*61d0*/  FENCE.VIEW.ASYNC.S ;  /* 0x00000000000073c6 */ /* 0x020f640000000000 */
[----:B-----5:R-:W-:Y:S03]  /*61e0*/  SYNCS.ARRIVE.TRANS64.RED.A1T0 RZ, [UR4], RZ ;  /* 0x000000ffffff79a7 */ /* 0x020fe60008100404 */
.L_x_102:
[----:B------:R-:W-:Y:S05]  /*61f0*/  BSYNC B1 ;  /* 0x0000000000017941 */ /* 0x000fea0003800000 */
.L_x_101:
[----:B-1----:R-:W-:Y:S04]  /*6200*/  SHF.R.U32.HI R0, RZ, 0x15, R2 ;  /* 0x00000015ff007819 */ /* 0x002fe80000011602 */
[----:B------:R-:W-:Y:S01]  /*6210*/  LOP3.LUT P0, RZ, R0, 0x3, R80, 0x48, !PT ;  /* 0x0000000300ff7812 */ /* 0x000fe20007804850 */
[----:B------:R-:W-:Y:S01]  /*6220*/  @!UPT UIADD3 URZ, UPT, UPT, URZ, URZ, URZ ;  /* 0x000000fffffff290 */ /* 0x000fe2000fffe0ff */
[----:B------:R-:W-:Y:S11]  /*6230*/  @P4 BRA `(.L_x_106) ;  /* 0x0000000000084947 */ /* 0x000ff60003800000 */
[----:B------:R-:W1:Y:S02]  /*6240*/  SYNCS.PHASECHK.TRANS64.TRYWAIT P1, [R22+URZ+0x110], R3 ;  /* 0x00011003160075a7 */ /* 0x000e6400080211ff */
[----:B-1----:R-:W-:Y:S05]  /*6250*/  @!P1 BRA `(.L_x_107) ;  /* 0x0000001400f09947 */ /* 0x002fea0003800000 */
.L_x_106:
[----:B------:R-:W-:Y:S05]  /*6260*/  @!P0 BRA `(.L_x_108) ;  /* 0x0000000000408947 */ /* 0x000fea0003800000 */
[----:B------:R-:W1:Y:S01]  /*6270*/  LDCU.64 UR8, c[0x4][0x70] ;  /* 0x01000e00ff0877ac */ /* 0x000e620008000a00 */
[----:B------:R-:W-:Y:S01]  /*6280*/  MOV R15, 0x0 ;  /* 0x00000000000f7802 */ /* 0x000fe20000000f00 */
[----:B------:R-:W-:Y:S02]  /*6290*/  HFMA2 R12, -RZ, RZ, 0, 5.9604644775390625e-08 ;  /* 0x00000001ff0c7431 */ /* 0x000fe400000001ff */
[----:B------:R-:W-:Y:S02]  /*62a0*/  IMAD.MOV.U32 R8, RZ, RZ, 0x192 ;  /* 0x00000192ff087424 */ /* 0x000fe400078e00ff */
[----:B------:R-:W-:Y:S01]  /*62b0*/  IMAD.MOV.U32 R13, RZ, RZ, RZ ;  /* 0x000000ffff0d7224 */ /* 0x000fe200078e00ff */
[----:B------:R-:W5:Y:S01]  /*62c0*/  LDCU.64 UR6, c[0x4][0x78] ;  /* 0x01000f00ff0677ac */ /* 0x000f620008000a00 */
[----:B------:R-:W2:Y:S01]  /*62d0*/  LDC.64 R14, c[0x4][R15] ;  /* 0x010000000f0e7b82 */ /* 0x000ea20000000a00 */
[----:B------:R-:W3:Y:S01]  /*62e0*/  LDCU.64 UR4, c[0x4][0x10] ;  /* 0x01000200ff0477ac */ /* 0x000ee20008000a00 */
[----:B-1----:R-:W-:Y:S01]  /*62f0*/  MOV R5, UR9 ;  /* 0x0000000900057c02 */ /* 0x002fe20008000f00 */
[----:B------:R-:W-:Y:S01]  /*6300*/  IMAD.U32 R4, RZ, RZ, UR8 ;  /* 0x00000008ff047e24 */ /* 0x000fe2000f8e00ff */
[----:B-----5:R-:W-:Y:S01]  /*6310*/  MOV R7, UR7 ;  /* 0x0000000700077c02 */ /* 0x020fe20008000f00 */
[----:B------:R-:W-:Y:S01]  /*6320*/  IMAD.U32 R6, RZ, RZ, UR6 ;  /* 0x00000006ff067e24 */ /* 0x000fe2000f8e00ff */
[----:B---3--:R-:W-:Y:S01]  /*6330*/  MOV R11, UR5 ;  /* 0x00000005000b7c02 */ /* 0x008fe20008000f00 */
[----:B------:R-:W-:Y:S02]  /*6340*/  IMAD.U32 R10, RZ, RZ, UR4 ;  /* 0x00000004ff0a7e24 */ /* 0x000fe4000f8e00ff */
[----:B------:R-:W-:Y:S07]  /*6350*/  LEPC R20, `(.L_x_108) ;  /* 0x000000001014794e */ /* 0x000fee0000000000 */
[----:B--2-4-:R-:W-:Y:S05]  /*6360*/  CALL.ABS.NOINC R14 ;  /* 0x000000000e007343 */ /* 0x014fea0003c00000 */
.L_x_108:
[----:B------:R-:W-:Y:S01]  /*6370*/  LOP3.LUT P0, RZ, R76, 0x60, RZ, 0xc0, !PT ;  /* 0x000000604cff7812 */ /* 0x000fe2000780c0ff */
[----:B------:R-:W-:Y:S05]  /*6380*/  WARPSYNC.ALL ;  /* 0x0000000000007948 */ /* 0x000fea0003800000 */
[----:B------:R-:W-:Y:S01]  /*6390*/  R2UR UR4, R2 ;  /* 0x00000000020472ca */ /* 0x000fe200000e0000 */
[----:B------:R-:W-:Y:S01]  /*63a0*/  BSSY.RECONVERGENT B0, `(.L_x_109) ;  /* 0x000009f000007945 */ /* 0x000fe20003800200 */
[-C--:B---3--:R-:W-:Y:S02]  /*63b0*/  F2FP.F16.E5M2.UNPACK_B R2, R16.reuse ;  /* 0x00000010ff02723e */ /* 0x088fe400020004ff */
[----:B------:R-:W-:Y:S02]  /*63c0*/  F2FP.F16.E5M2.UNPACK_B R16, R16.H1 ;  /* 0x00000010ff10723e */ /* 0x000fe400030004ff */
[----:B------:R-:W-:Y:S01]  /*63d0*/  R2UR UR5, R22 ;  /* 0x00000000160572ca */ /* 0x000fe200000e0000 */
[----:B------:R-:W-:Y:S01]  /*63e0*/  HADD2.F32 R0, -RZ, R2.H0_H0 ;  /* 0x20000002ff007230 */ /* 0x000fe20000004100 */
[-C--:B------:R-:W-:Y:S01]  /*63f0*/  F2FP.F16.E5M2.UNPACK_B R42, R17.reuse ;  /* 0x00000011ff2a723e */ /* 0x080fe200020004ff */
[--C-:B------:R-:W-:Y:S01]  /*6400*/  HADD2.F32 R3, -RZ, R16.reuse.H0_H0 ;  /* 0x20000010ff037230 */ /* 0x100fe20000004100 */
[----:B------:R-:W-:Y:S01]  /*6410*/  F2FP.F16.E5M2.UNPACK_B R44, R17.H1 ;  /* 0x00000011ff2c723e */ /* 0x000fe200030004ff */
[----:B------:R-:W-:Y:S01]  /*6420*/  HADD2.F32 R40, -RZ, R16.H1_H1 ;  /* 0x30000010ff287230 */ /* 0x000fe20000004100 */
[-C--:B------:R-:W-:Y:S01]  /*6430*/  F2FP.F16.E5M2.UNPACK_B R46, R18.reuse ;  /* 0x00000012ff2e723e */ /* 0x080fe200020004ff */
[----:B------:R-:W-:Y:S01]  /*6440*/  HADD2.F32 R2, -RZ, R2.H1_H1 ;  /* 0x30000002ff027230 */ /* 0x000fe20000004100 */
[----:B------:R-:W-:Y:S01]  /*6450*/  F2FP.F16.E5M2.UNPACK_B R48, R18.H1 ;  /* 0x00000012ff30723e */ /* 0x000fe200030004ff */
[--C-:B------:R-:W-:Y:S01]  /*6460*/  HADD2.F32 R41, -RZ, R42.reuse.H0_H0 ;  /* 0x2000002aff297230 */ /* 0x100fe20000004100 */
[-C--:B------:R-:W-:Y:S01]  /*6470*/  F2FP.F16.E5M2.UNPACK_B R50, R19.reuse ;  /* 0x00000013ff32723e */ /* 0x080fe200020004ff */
[----:B------:R-:W-:Y:S01]  /*6480*/  HADD2.F32 R42, -RZ, R42.H1_H1 ;  /* 0x3000002aff2a7230 */ /* 0x000fe20000004100 */
[----:B------:R-:W-:Y:S01]  /*6490*/  F2FP.F16.E5M2.UNPACK_B R52, R19.H1 ;  /* 0x00000013ff34723e */ /* 0x000fe200030004ff */
[----:B------:R-:W-:Y:S01]  /*64a0*/  HADD2.F32 R43, -RZ, R44.H0_H0 ;  /* 0x2000002cff2b7230 */ /* 0x000fe20000004100 */
[----:B------:R-:W-:Y:S01]  /*64b0*/  LDTM.16dp32bit_t0_t15.x32 R4, tmem[UR4] ;  /* 0x00000004000479ee */ /* 0x000fe20008a80000 */
[----:B------:R-:W1:Y:S01]  /*64c0*/  LDTM.16dp32bit_t16_t31.x32 R4, tmem[UR4+0x20] ;  /* 0x00002004000479ee */ /* 0x000e620008aa0000 */
[----:B------:R-:W-:Y:S01]  /*64d0*/  NOP ;  /* 0x0000000000007918 */ /* 0x000fe20000000000 */
[----:B------:R-:W-:Y:S01]  /*64e0*/  UIADD3 UR4, UPT, UPT, UR5, 0x130, URZ ;  /* 0x0000013005047890 */ /* 0x000fe2000fffe0ff */
[--C-:B------:R-:W-:Y:S01]  /*64f0*/  HADD2.F32 R45, -RZ, R46.reuse.H0_H0 ;  /* 0x2000002eff2d7230 */ /* 0x100fe20000004100 */
[----:B------:R-:W-:Y:S01]  /*6500*/  F2FP.F16.E5M2.UNPACK_B R54, R64 ;  /* 0x00000040ff36723e */ /* 0x000fe200020004ff */
[----:B------:R-:W-:Y:S01]  /*6510*/  HADD2.F32 R46, -RZ, R46.H1_H1 ;  /* 0x3000002eff2e7230 */ /* 0x000fe20000004100 */
[----:B------:R-:W-:Y:S01]  /*6520*/  UPRMT UR4, UR48, 0x654, UR4 ;  /* 0x0000065430047896 */ /* 0x000fe20008000004 */
[--C-:B------:R-:W-:Y:S01]  /*6530*/  HADD2.F32 R49, -RZ, R50.reuse.H0_H0 ;  /* 0x20000032ff317230 */ /* 0x100fe20000004100 */
[-C--:B------:R-:W-:Y:S01]  /*6540*/  F2FP.F16.E5M2.UNPACK_B R58, R65.reuse ;  /* 0x00000041ff3a723e */ /* 0x080fe200020004ff */
[----:B------:R-:W-:Y:S01]  /*6550*/  HADD2.F32 R50, -RZ, R50.H1_H1 ;  /* 0x30000032ff327230 */ /* 0x000fe20000004100 */
[----:B------:R-:W-:Y:S01]  /*6560*/  F2FP.F16.E5M2.UNPACK_B R62, R66 ;  /* 0x00000042ff3e723e */ /* 0x000fe200020004ff */
[--C-:B------:R-:W-:Y:S01]  /*6570*/  HADD2.F32 R53, -RZ, R54.reuse.H0_H0 ;  /* 0x20000036ff357230 */ /* 0x100fe20000004100 */
[----:B------:R-:W-:Y:S01]  /*6580*/  F2FP.F16.E5M2.UNPACK_B R56, R64.H1 ;  /* 0x00000040ff38723e */ /* 0x000fe200030004ff */
[----:B------:R-:W-:Y:S01]  /*6590*/  HADD2.F32 R54, -RZ, R54.H1_H1 ;  /* 0x30000036ff367230 */ /* 0x000fe20000004100 */
[----:B------:R-:W-:Y:S01]  /*65a0*/  F2FP.F16.E5M2.UNPACK_B R60, R65.H1 ;  /* 0x00000041ff3c723e */ /* 0x000fe200030004ff */
[----:B-1----:R-:W-:Y:S01]  /*65b0*/  SYNCS.ARRIVE.TRANS64.RED.A1T0 RZ, [UR4], RZ ;  /* 0x000000ffffff79a7 */ /* 0x002fe20008100404 */
[--C-:B------:R-:W-:Y:S01]  /*65c0*/  HADD2.F32 R57, -RZ, R58.reuse.H0_H0 ;  /* 0x2000003aff397230 */ /* 0x100fe20000004100 */
[-C--:B------:R-:W-:Y:S01]  /*65d0*/  F2FP.F16.E5M2.UNPACK_B R65, R67.reuse ;  /* 0x00000043ff41723e */ /* 0x080fe200020004ff */
[----:B------:R-:W-:Y:S01]  /*65e0*/  HADD2.F32 R58, -RZ, R58.H1_H1 ;  /* 0x3000003aff3a7230 */ /* 0x000fe20000004100 */
[----:B------:R-:W-:Y:S01]  /*65f0*/  F2FP.F16.E5M2.UNPACK_B R64, R66.H1 ;  /* 0x00000042ff40723e */ /* 0x000fe200030004ff */
[--C-:B------:R-:W-:Y:S01]  /*6600*/  HADD2.F32 R61, -RZ, R62.reuse.H0_H0 ;  /* 0x2000003eff3d7230 */ /* 0x100fe20000004100 */
[----:B------:R-:W-:Y:S01]  /*6610*/  F2FP.F16.E5M2.UNPACK_B R67, R67.H1 ;  /* 0x00000043ff43723e */ /* 0x000fe200030004ff */
[----:B------:R-:W-:Y:S01]  /*6620*/  HADD2.F32 R62, -RZ, R62.H1_H1 ;  /* 0x3000003eff3e7230 */ /* 0x000fe20000004100 */
[----:B------:R-:W-:Y:S01]  /*6630*/  IADD3 R36, PT, PT, R36, 0x1, RZ ;  /* 0x0000000124247810 */ /* 0x000fe20007ffe0ff */
[C---:B----4-:R-:W-:Y:S01]  /*6640*/  FMUL R4, R38.reuse, R4 ;  /* 0x0000000426047220 */ /* 0x050fe20000400000 */
[C---:B------:R-:W-:Y:S01]  /*6650*/  FMUL R5, R38.reuse, R5 ;  /* 0x0000000526057220 */ /* 0x040fe20000400000 */
[C---:B------:R-:W-:Y:S01]  /*6660*/  FMUL R8, R38.reuse, R8 ;  /* 0x0000000826087220 */ /* 0x040fe20000400000 */
[C---:B------:R-:W-:Y:S01]  /*6670*/  FMUL R9, R38.reuse, R9 ;  /* 0x0000000926097220 */ /* 0x040fe20000400000 */
[C---:B------:R-:W-:Y:S01]  /*6680*/  FFMA R4, R39.reuse, R0, R4 ;  /* 0x0000000027047223 */ /* 0x040fe20000000004 */
[C---:B------:R-:W-:Y:S01]  /*6690*/  FFMA R5, R39.reuse, R2, R5 ;  /* 0x0000000227057223 */ /* 0x040fe20000000005 */
[C---:B------:R-:W-:Y:S01]  /*66a0*/  FMUL R12, R38.reuse, R12 ;  /* 0x0000000c260c7220 */ /* 0x040fe20000400000 */
        /* <DEDUP_REMOVED lines=10> */
[----:B------:R-:W-:Y:S02]  /*6750*/  HADD2.F32 R44, -RZ, R44.H1_H1 ;  /* 0x3000002cff2c7230 */ /* 0x000fe40000004100 */
[C---:B------:R-:W-:Y:S01]  /*6760*/  FMUL R10, R38.reuse, R10 ;  /* 0x0000000a260a7220 */ /* 0x040fe20000400000 */
[C---:B------:R-:W-:Y:S01]  /*6770*/  FFMA R6, R39.reuse, R3, R6 ;  /* 0x0000000327067223 */ /* 0x040fe20000000006 */
[C---:B------:R-:W-:Y:S01]  /*6780*/  FFMA R7, R39.reuse, R40, R7 ;  /* 0x0000002827077223 */ /* 0x040fe20000000007 */
[C---:B------:R-:W-:Y:S01]  /*6790*/  FFMA R8, R39.reuse, R41, R8 ;  /* 0x0000002927087223 */ /* 0x040fe20000000008 */
[C---:B------:R-:W-:Y:S01]  /*67a0*/  FFMA R9, R39.reuse, R42, R9 ;  /* 0x0000002a27097223 */ /* 0x040fe20000000009 */
[----:B------:R-:W-:Y:S01]  /*67b0*/  FFMA R10, R39, R43, R10 ;  /* 0x0000002b270a7223 */ /* 0x000fe2000000000a */
[--C-:B------:R-:W-:Y:S01]  /*67c0*/  HADD2.F32 R40, -RZ, R65.reuse.H0_H0 ;  /* 0x20000041ff287230 */ /* 0x100fe20000004100 */
[----:B------:R-:W-:Y:S01]  /*67d0*/  F2FP.SATFINITE.E5M2.F32.PACK_AB_MERGE_C R86, R7, R6, RZ ;  /* 0x000000060756723e */ /* 0x000fe200048060ff */
[C---:B------:R-:W-:Y:S01]  /*67e0*/  FMUL R7, R38.reuse, R24 ;  /* 0x0000001826077220 */ /* 0x040fe20000400000 */
[C---:B------:R-:W-:Y:S01]  /*67f0*/  FMUL R24, R38.reuse, R29 ;  /* 0x0000001d26187220 */ /* 0x040fe20000400000 */
[C---:B------:R-:W-:Y:S01]  /*6800*/  FMUL R29, R38.reuse, R34 ;  /* 0x00000022261d7220 */ /* 0x040fe20000400000 */
[----:B------:R-:W-:Y:S02]  /*6810*/  HADD2.F32 R65, -RZ, R65.H1_H1 ;  /* 0x30000041ff417230 */ /* 0x000fe40000004100 */
[C---:B------:R-:W-:Y:S01]  /*6820*/  FMUL R11, R38.reuse, R11 ;  /* 0x0000000b260b7220 */ /* 0x040fe20000400000 */
[--C-:B------:R-:W-:Y:S02]  /*6830*/  HADD2.F32 R47, -RZ, R48.reuse.H0_H0 ;  /* 0x20000030ff2f7230 */ /* 0x100fe40000004100 */
[C---:B------:R-:W-:Y:S01]  /*6840*/  FMUL R14, R38.reuse, R14 ;  /* 0x0000000e260e7220 */ /* 0x040fe20000400000 */
[----:B------:R-:W-:Y:S02]  /*6850*/  HADD2.F32 R48, -RZ, R48.H1_H1 ;  /* 0x30000030ff307230 */ /* 0x000fe40000004100 */
[C---:B------:R-:W-:Y:S01]  /*6860*/  FFMA R11, R39.reuse, R44, R11 ;  /* 0x0000002c270b7223 */ /* 0x040fe2000000000b */
[C---:B------:R-:W-:Y:S01]  /*6870*/  FFMA R12, R39.reuse, R45, R12 ;  /* 0x0000002d270c7223 */ /* 0x040fe2000000000c */
[C---:B------:R-:W-:Y:S01]  /*6880*/  FFMA R13, R39.reuse, R46, R13 ;  /* 0x0000002e270d7223 */ /* 0x040fe2000000000d */
[----:B------:R-:W-:Y:S01]  /*6890*/  FFMA R14, R39, R47, R14 ;  /* 0x0000002f270e7223 */ /* 0x000fe2000000000e */
[C---:B------:R-:W-:Y:S01]  /*68a0*/  FMUL R15, R38.reuse, R15 ;  /* 0x0000000f260f7220 */ /* 0x040fe20000400000 */
[--C-:B------:R-:W-:Y:S01]  /*68b0*/  HADD2.F32 R51, -RZ, R52.reuse.H0_H0 ;  /* 0x20000034ff337230 */ /* 0x100fe20000004100 */
[----:B------:R-:W-:Y:S01]  /*68c0*/  F2FP.SATFINITE.E5M2.F32.PACK_AB_MERGE_C R10, R11, R10, RZ ;  /* 0x0000000a0b0a723e */ /* 0x000fe200048060ff */
[----:B------:R-:W-:Y:S02]  /*68d0*/  HADD2.F32 R52, -RZ, R52.H1_H1 ;  /* 0x30000034ff347230 */ /* 0x000fe40000004100 */
[C---:B------:R-:W-:Y:S01]  /*68e0*/  FFMA R15, R39.reuse, R48, R15 ;  /* 0x00000030270f7223 */ /* 0x040fe2000000000f */
[C---:B------:R-:W-:Y:S01]  /*68f0*/  FFMA R16, R39.reuse, R49, R16 ;  /* 0x0000003127107223 */ /* 0x040fe20000000010 */
[C---:B------:R-:W-:Y:S01]  /*6900*/  FFMA R17, R39.reuse, R50, R17 ;  /* 0x0000003227117223 */ /* 0x040fe20000000011 */
[C---:B------:R-:W-:Y:S01]  /*6910*/  FMUL R18, R38.reuse, R18 ;  /* 0x0000001226127220 */ /* 0x040fe20000400000 */
[C---:B------:R-:W-:Y:S01]  /*6920*/  FMUL R19, R38.reuse, R19 ;  /* 0x0000001326137220 */ /* 0x040fe20000400000 */
[--C-:B------:R-:W-:Y:S02]  /*6930*/  HADD2.F32 R55, -RZ, R56.reuse.H0_H0 ;  /* 0x20000038ff377230 */ /* 0x100fe40000004100 */
[C---:B------:R-:W-:Y:S01]  /*6940*/  FMUL R3, R38.reuse, R22 ;  /* 0x0000001626037220 */ /* 0x040fe20000400000 */
[C---:B------:R-:W-:Y:S01]  /*6950*/  FFMA R18, R39.reuse, R51, R18 ;  /* 0x0000003327127223 */ /* 0x040fe20000000012 */
[----:B------:R-:W-:Y:S02]  /*6960*/  HADD2.F32 R56, -RZ, R56.H1_H1 ;  /* 0x30000038ff387230 */ /* 0x000fe40000004100 */
[C---:B------:R-:W-:Y:S01]  /*6970*/  FFMA R19, R39.reuse, R52, R19 ;  /* 0x0000003427137223 */ /* 0x040fe20000000013 */
[C---:B------:R-:W-:Y:S01]  /*6980*/  FMUL R6, R38.reuse, R23 ;  /* 0x0000001726067220 */ /* 0x040fe20000400000 */
[C---:B------:R-:W-:Y:S01]  /*6990*/  FFMA R0, R39.reuse, R53, R0 ;  /* 0x0000003527007223 */ /* 0x040fe20000000000 */
[C---:B------:R-:W-:Y:S01]  /*69a0*/  FFMA R2, R39.reuse, R54, R2 ;  /* 0x0000003627027223 */ /* 0x040fe20000000002 */
[--C-:B------:R-:W-:Y:S02]  /*69b0*/  HADD2.F32 R59, -RZ, R60.reuse.H0_H0 ;  /* 0x2000003cff3b7230 */ /* 0x100fe40000004100 */
[C---:B------:R-:W-:Y:S01]  /*69c0*/  FFMA R3, R39.reuse, R55, R3 ;  /* 0x0000003727037223 */ /* 0x040fe20000000003 */
[----:B------:R-:W-:Y:S02]  /*69d0*/  HADD2.F32 R60, -RZ, R60.H1_H1 ;  /* 0x3000003cff3c7230 */ /* 0x000fe40000004100 */
[C---:B------:R-:W-:Y:S01]  /*69e0*/  FMUL R21, R38.reuse, R26 ;  /* 0x0000001a26157220 */ /* 0x040fe20000400000 */
[C---:B------:R-:W-:Y:S01]  /*69f0*/  FMUL R22, R38.reuse, R27 ;  /* 0x0000001b26167220 */ /* 0x040fe20000400000 */
[C---:B------:R-:W-:Y:S01]  /*6a00*/  FFMA R6, R39.reuse, R56, R6 ;  /* 0x0000003827067223 */ /* 0x040fe20000000006 */
[C---:B------:R-:W-:Y:S01]  /*6a10*/  FFMA R7, R39.reuse, R57, R7 ;  /* 0x0000003927077223 */ /* 0x040fe20000000007 */
[C---:B------:R-:W-:Y:S01]  /*6a20*/  FMUL R23, R38.reuse, R28 ;  /* 0x0000001c26177220 */ /* 0x040fe20000400000 */
[C---:B------:R-:W-:Y:S01]  /*6a30*/  FFMA R20, R39.reuse, R58, R20 ;  /* 0x0000003a27147223 */ /* 0x040fe20000000014 */
[--C-:B------:R-:W-:Y:S02]  /*6a40*/  HADD2.F32 R63, -RZ, R64.reuse.H0_H0 ;  /* 0x20000040ff3f7230 */ /* 0x100fe40000004100 */
[C---:B------:R-:W-:Y:S01]  /*6a50*/  FFMA R21, R39.reuse, R59, R21 ;  /* 0x0000003b27157223 */ /* 0x040fe20000000015 */
[----:B------:R-:W-:Y:S02]  /*6a60*/  HADD2.F32 R64, -RZ, R64.H1_H1 ;  /* 0x30000040ff407230 */ /* 0x000fe40000004100 */
[C---:B------:R-:W-:Y:S01]  /*6a70*/  FFMA R22, R39.reuse, R60, R22 ;  /* 0x0000003c27167223 */ /* 0x040fe20000000016 */
[C---:B------:R-:W-:Y:S01]  /*6a80*/  FMUL R26, R38.reuse, R31 ;  /* 0x0000001f261a7220 */ /* 0x040fe20000400000 */
[C---:B------:R-:W-:Y:S01]  /*6a90*/  FMUL R27, R38.reuse, R32 ;  /* 0x00000020261b7220 */ /* 0x040fe20000400000 */
[C---:B------:R-:W-:Y:S01]  /*6aa0*/  FFMA R23, R39.reuse, R61, R23 ;  /* 0x0000003d27177223 */ /* 0x040fe20000000017 */
[----:B------:R-:W-:Y:S01]  /*6ab0*/  FMUL R28, R38, R33 ;  /* 0x00000021261c7220 */ /* 0x000fe20000400000 */
[C---:B------:R-:W-:Y:S01]  /*6ac0*/  FFMA R24, R39.reuse, R62, R24 ;  /* 0x0000003e27187223 */ /* 0x040fe20000000018 */
[--C-:B------:R-:W-:Y:S02]  /*6ad0*/  HADD2.F32 R66, -RZ, R67.reuse.H0_H0 ;  /* 0x20000043ff427230 */ /* 0x100fe40000004100 */
[C---:B------:R-:W-:Y:S01]  /*6ae0*/  FFMA R25, R39.reuse, R63, R25 ;  /* 0x0000003f27197223 */ /* 0x040fe20000000019 */
[----:B------:R-:W-:Y:S02]  /*6af0*/  HADD2.F32 R67, -RZ, R67.H1_H1 ;  /* 0x30000043ff437230 */ /* 0x000fe40000004100 */
[----:B------:R-:W-:Y:S01]  /*6b00*/  FFMA R26, R39, R64, R26 ;  /* 0x00000040271a7223 */ /* 0x000fe2000000001a */
[----:B------:R-:W-:Y:S01]  /*6b10*/  F2FP.SATFINITE.E5M2.F32.PACK_AB_MERGE_C R14, R15, R14, RZ ;  /* 0x0000000e0f0e723e */ /* 0x000fe200048060ff */
[----:B------:R-:W-:Y:S01]  /*6b20*/  FFMA R27, R39, R40, R27 ;  /* 0x00000028271b7223 */ /* 0x000fe2000000001b */
[----:B------:R-:W-:Y:S01]  /*6b30*/  F2FP.SATFINITE.E5M2.F32.PACK_AB_MERGE_C R18, R19, R18, RZ ;  /* 0x000000121312723e */ /* 0x000fe200048060ff */
[C---:B------:R-:W-:Y:S01]  /*6b40*/  FFMA R28, R39.reuse, R65, R28 ;  /* 0x00000041271c7223 */ /* 0x040fe2000000001c */
[C---:B------:R-:W-:Y:S01]  /*6b50*/  FFMA R29, R39.reuse, R66, R29 ;  /* 0x00000042271d7223 */ /* 0x040fe2000000001d */
[----:B------:R-:W-:Y:S01]  /*6b60*/  FFMA R30, R39, R67, R30 ;  /* 0x00000043271e7223 */ /* 0x000fe2000000001e */
[----:B------:R-:W-:Y:S02]  /*6b70*/  F2FP.SATFINITE.E5M2.F32.PACK_AB_MERGE_C R32, R5, R4, R86 ;  /* 0x000000040520723e */ /* 0x000fe40004806056 */
[----:B------:R-:W-:Y:S02]  /*6b80*/  F2FP.SATFINITE.E5M2.F32.PACK_AB_MERGE_C R33, R9, R8, R10 ;  /* 0x000000080921723e */ /* 0x000fe4000480600a */
[----:B------:R-:W-:Y:S02]  /*6b90*/  F2FP.SATFINITE.E5M2.F32.PACK_AB_MERGE_C R34, R13, R12, R14 ;  /* 0x0000000c0d22723e */ /* 0x000fe4000480600e */
[----:B------:R-:W-:Y:S02]  /*6ba0*/  F2FP.SATFINITE.E5M2.F32.PACK_AB_MERGE_C R35, R17, R16, R18 ;  /* 0x000000101123723e */ /* 0x000fe40004806012 */
[----:B------:R-:W-:Y:S02]  /*6bb0*/  F2FP.SATFINITE.E5M2.F32.PACK_AB_MERGE_C R3, R6, R3, RZ ;  /* 0x000000030603723e */ /* 0x000fe400048060ff */
[----:B------:R-:W-:Y:S01]  /*6bc0*/  F2FP.SATFINITE.E5M2.F32.PACK_AB_MERGE_C R5, R22, R21, RZ ;  /* 0x000000151605723e */ /* 0x000fe200048060ff */
[----:B------:R1:W-:Y:S01]  /*6bd0*/  STS.128 [R78+UR44+0x1200], R32 ;  /* 0x001200204e007988 */ /* 0x0003e20008000c2c */
[----:B------:R-:W-:Y:S02]  /*6be0*/  F2FP.SATFINITE.E5M2.F32.PACK_AB_MERGE_C R6, R26, R25, RZ ;  /* 0x000000191a06723e */ /* 0x000fe400048060ff */
[----:B------:R-:W-:Y:S02]  /*6bf0*/  F2FP.SATFINITE.E5M2.F32.PACK_AB_MERGE_C R29, R30, R29, RZ ;  /* 0x0000001d1e1d723e */ /* 0x000fe400048060ff */
[----:B------:R-:W-:Y:S02]  /*6c00*/  F2FP.SATFINITE.E5M2.F32.PACK_AB_MERGE_C R5, R20, R7, R5 ;  /* 0x000000071405723e */ /* 0x000fe40004806005 */
[----:B------:R-:W-:Y:S02]  /*6c10*/  F2FP.SATFINITE.E5M2.F32.PACK_AB_MERGE_C R4, R2, R0, R3 ;  /* 0x000000000204723e */ /* 0x000fe40004806003 */
[----:B------:R-:W-:Y:S02]  /*6c20*/  F2FP.SATFINITE.E5M2.F32.PACK_AB_MERGE_C R6, R24, R23, R6 ;  /* 0x000000171806723e */ /* 0x000fe40004806006 */
[----:B------:R-:W-:Y:S05]  /*6c30*/  F2FP.SATFINITE.E5M2.F32.PACK_AB_MERGE_C R7, R28, R27, R29 ;  /* 0x0000001b1c07723e */ /* 0x000fea000480601d */
[----:B------:R1:W-:Y:S01]  /*6c40*/  STS.128 [R77+0x1010], R4 ;  /* 0x001010044d007388 */ /* 0x0003e20000000c00 */
[----:B------:R-:W-:Y:S01]  /*6c50*/  @!PT LDS RZ, [RZ] ;  /* 0x00000000fffff984 */ /* 0x000fe20000000800 */
[----:B------:R-:W-:Y:S01]  /*6c60*/  @!PT LDS RZ, [RZ] ;  /* 0x00000000fffff984 */ /* 0x000fe20000000800 */
[----:B------:R-:W-:Y:S01]  /*6c70*/  @!PT LDS RZ, [RZ] ;  /* 0x00000000fffff984 */ /* 0x000fe20000000800 */
[----:B------:R-:W-:Y:S01]  /*6c80*/  @!PT LDS RZ, [RZ] ;  /* 0x00000000fffff984 */ /* 0x000fe20000000800 */
[----:B------:R3:W-:Y:S07]  /*6c90*/  MEMBAR.ALL.CTA ;  /* 0x0000000000007992 */ /* 0x0007ee0000008000 */
[----:B---3--:R-:W3:Y:S02]  /*6ca0*/  FENCE.VIEW.ASYNC.S ;  /* 0x00000000000073c6 */ /* 0x008ee40000000000 */
[----:B---3--:R-:W-:Y:S06]  /*6cb0*/  BAR.SYNC.DEFER_BLOCKING 0x1, 0x80 ;  /* 0x0042000000007b1d */ /* 0x008fec0000010000 */
[----:B------:R-:W-:Y:S05]  /*6cc0*/  @P0 BRA `(.L_x_110) ;  /* 0x0000000000300947 */ /* 0x000fea0003800000 */
[----:B------:R-:W-:Y:S02]  /*6cd0*/  UIADD3 UR4, UPT, UPT, UR44, 0x1200, URZ ;  /* 0x000012002c047890 */ /* 0x000fe4000fffe0ff */
[----:B------:R-:W-:Y:S02]  /*6ce0*/  USHF.L.U32 UR9, UR45, 0x6, URZ ;  /* 0x000000062d097899 */ /* 0x000fe400080006ff */
[----:B------:R-:W-:Y:S02]  /*6cf0*/  USHF.L.U32 UR10, UR46, 0x6, URZ ;  /* 0x000000062e0a7899 */ /* 0x000fe400080006ff */
[----:B------:R-:W-:Y:S01]  /*6d00*/  MOV R85, UR4 ;  /* 0x0000000400557c02 */ /* 0x000fe20008000f00 */
[----:B------:R-:W-:Y:S01]  /*6d10*/  UIADD3 UR4, UP0, UPT, UR62, 0x680, URZ ;  /* 0x000006803e047890 */ /* 0x000fe2000ff1e0ff */
[----:B------:R-:W-:Y:S02]  /*6d20*/  UMOV UR11, UR36 ;  /* 0x00000024000b7c82 */ /* 0x000fe40008000000 */
[----:B------:R-:W-:Y:S01]  /*6d30*/  R2UR UR8, R85 ;  /* 0x00000000550872ca */ /* 0x000fe200000e0000 */
[----:B------:R-:W-:Y:S11]  /*6d40*/  UIADD3.X UR5, UPT, UPT, URZ, UR63, URZ, UP0, !UPT ;  /* 0x0000003fff057290 */ /* 0x000ff600087fe4ff */
[----:B------:R-:W-:Y:S01]  /*6d50*/  @!UPT UIADD3 URZ, UPT, UPT, URZ, URZ, URZ ;  /* 0x000000fffffff290 */ /* 0x000fe2000fffe0ff */
[----:B------:R3:W-:Y:S01]  /*6d60*/  UTMASTG.3D [UR8], [UR4] ;  /* 0x00000008040073b5 */ /* 0x0007e20008010000 */
[----:B------:R0:W-:Y:S01]  /*6d70*/  UTMACMDFLUSH ;  /* 0x00000000000079b7 */ /* 0x0001e20000000000 */
[----:B---3--:R-:W-:Y:S04]  /*6d80*/  DEPBAR.LE SB0, 0x0 ;  /* 0x000080000000791a */ /* 0x008fe80000000000 */
.L_x_110:
[----:B------:R-:W-:Y:S05]  /*6d90*/  BSYNC.RECONVERGENT B0 ;  /* 0x0000000000007941 */ /* 0x000fea0003800200 */
.L_x_109:
[----:B------:R-:W-:Y:S01]  /*6da0*/  BAR.SYNC.DEFER_BLOCKING 0x1, 0x80 ;  /* 0x0042000000007b1d */ /* 0x000fe20000010000 */
[----:B------:R-:W-:Y:S01]  /*6db0*/  ISETP.NE.AND P0, PT, R81, 0x2, PT ;  /* 0x000000025100780c */ /* 0x000fe20003f05270 */
[----:B------:R-:W-:Y:S01]  /*6dc0*/  UISETP.NE.AND UP0, UPT, UR47, URZ, UPT ;  /* 0x000000ff2f00728c */ /* 0x000fe2000bf05270 */
[----:B------:R-:W-:Y:S01]  /*6dd0*/  ISETP.NE.AND P1, PT, R36, 0x4, PT ;  /* 0x000000042400780c */ /* 0x000fe20003f25270 */
[----:B------:R-:W-:Y:S01]  /*6de0*/  UIADD3 UR45, UPT, UPT, UR37, UR57, URZ ;  /* 0x00000039252d7290 */ /* 0x000fe2000fffe0ff */
[----:B------:R-:W-:Y:S01]  /*6df0*/  SEL R2, RZ, 0x1, P0 ;  /* 0x00000001ff027807 */ /* 0x000fe20000000000 */
[----:B------:R-:W-:Y:S01]  /*6e00*/  UIADD3 UR46, UPT, UPT, UR38, UR60, URZ ;  /* 0x0000003c262e7290 */ /* 0x000fe2000fffe0ff */
[----:B------:R-:W-:Y:S02]  /*6e10*/  SEL R0, RZ, 0x1, P1 ;  /* 0x00000001ff007807 */ /* 0x000fe40000800000 */
[----:B------:R-:W-:Y:S02]  /*6e20*/  LOP3.LUT R83, R83, R2, RZ, 0x3c, !PT ;  /* 0x0000000253537212 */ /* 0x000fe400078e3cff */
[----:B------:R-:W-:Y:S02]  /*6e30*/  LOP3.LUT R84, R84, R0, RZ, 0x3c, !PT ;  /* 0x0000000054547212 */ /* 0x000fe400078e3cff */
[----:B------:R-:W-:Y:S02]  /*6e40*/  SEL R81, R81, RZ, P0 ;  /* 0x000000ff51517207 */ /* 0x000fe40000000000 */
[----:B------:R-:W-:Y:S01]  /*6e50*/  SEL R36, R36, RZ, P1 ;  /* 0x000000ff24247207 */ /* 0x000fe20000800000 */
[----:B------:R-:W-:Y:S01]  /*6e60*/  UMOV UR36, UR51 ;  /* 0x0000003300247c82 */ /* 0x000fe20008000000 */
[----:B------:R-:W-:Y:S05]  /*6e70*/  BRA.U UP0, `(.L_x_111) ;  /* 0xffffffe5002c7547 */ /* 0x000fea000b83ffff */
[----:B------:R-:W-:Y:S05]  /*6e80*/  EXIT ;  /* 0x000000000000794d */ /* 0x000fea0003800000 */
.L_x_25:
[----:B--2---:R2:W3:Y:S02]  /*6e90*/  SYNCS.PHASECHK.TRANS64.TRYWAIT P0, [R0+URZ+0x160], R2 ;  /* 0x00016002000075a7 */ /* 0x0044e400080011ff */
[----:B---3--:R-:W-:Y:S05]  /*6ea0*/  @!P0 NANOSLEEP.SYNCS 0x989680 ;  /* 0x009896800000895d */ /* 0x008fea0003900000 */
[----:B------:R-:W3:Y:S02]  /*6eb0*/  @!P0 SYNCS.PHASECHK.TRANS64 P0, [R0+URZ+0x160], R2 ;  /* 0x00016002000085a7 */ /* 0x000ee400080010ff */
[----:B---3--:R-:W-:Y:S05]  /*6ec0*/  @!P0 BRA `(.L_x_25) ;  /* 0xfffffffc00f08947 */ /* 0x008fea000383ffff */
[----:B------:R-:W-:Y:S05]  /*6ed0*/  BRA `(.L_x_112) ;  /* 0xffffffa800c07947 */ /* 0x000fea000383ffff */
.L_x_28:
[----:B-1----:R-:W-:-:S07]  /*6ee0*/  MOV R0, UR33 ;  /* 0x0000002100007c02 */ /* 0x002fce0008000f00 */
.L_x_113:
[----:B-1----:R1:W2:Y:S02]  /*6ef0*/  SYNCS.PHASECHK.TRANS64.TRYWAIT P0, [R0+URZ+0x68], R3 ;  /* 0x00006803000075a7 */ /* 0x0022a400080011ff */
[----:B--2---:R-:W-:Y:S05]  /*6f00*/  @!P0 NANOSLEEP.SYNCS 0x989680 ;  /* 0x009896800000895d */ /* 0x004fea0003900000 */
[----:B------:R-:W2:Y:S02]  /*6f10*/  @!P0 SYNCS.PHASECHK.TRANS64 P0, [R0+URZ+0x68], R3 ;  /* 0x00006803000085a7 */ /* 0x000ea400080010ff */
[----:B--2---:R-:W-:Y:S05]  /*6f20*/  @!P0 BRA `(.L_x_113) ;  /* 0xfffffffc00f08947 */ /* 0x004fea000383ffff */
[----:B------:R-:W-:Y:S05]  /*6f30*/  BRA `(.L_x_27) ;  /* 0xffffffac00087947 */ /* 0x000fea000383ffff */
.L_x_35:
[----:B-1----:R-:W-:-:S07]  /*6f40*/  MOV R0, UR17 ;  /* 0x0000001100007c02 */ /* 0x002fce0008000f00 */
.L_x_114:
[----:B-1----:R1:W2:Y:S02]  /*6f50*/  SYNCS.PHASECHK.TRANS64.TRYWAIT P0, [R0+URZ+0x68], R3 ;  /* 0x00006803000075a7 */ /* 0x0022a400080011ff */
[----:B--2---:R-:W-:Y:S05]  /*6f60*/  @!P0 NANOSLEEP.SYNCS 0x989680 ;  /* 0x009896800000895d */ /* 0x004fea0003900000 */
[----:B------:R-:W2:Y:S02]  /*6f70*/  @!P0 SYNCS.PHASECHK.TRANS64 P0, [R0+URZ+0x68], R3 ;  /* 0x00006803000085a7 */ /* 0x000ea400080010ff */
[----:B--2---:R-:W-:Y:S05]  /*6f80*/  @!P0 BRA `(.L_x_114) ;  /* 0xfffffffc00f08947 */ /* 0x004fea000383ffff */
[----:B------:R-:W-:Y:S05]  /*6f90*/  BRA `(.L_x_34) ;  /* 0xffffffac00c47947 */ /* 0x000fea000383ffff */
.L_x_40:
[----:B-1----:R1:W2:Y:S02]  /*6fa0*/  SYNCS.PHASECHK.TRANS64.TRYWAIT P0, [R3+URZ+0xf0], R0 ;  /* 0x0000f000030075a7 */ /* 0x0022a400080011ff */
[----:B--2---:R-:W-:Y:S05]  /*6fb0*/  @!P0 NANOSLEEP.SYNCS 0x989680 ;  /* 0x009896800000895d */ /* 0x004fea0003900000 */
[----:B------:R-:W2:Y:S02]  /*6fc0*/  @!P0 SYNCS.PHASECHK.TRANS64 P0, [R3+URZ+0xf0], R0 ;  /* 0x0000f000030085a7 */ /* 0x000ea400080010ff */
[----:B--2---:R-:W-:Y:S05]  /*6fd0*/  @!P0 BRA `(.L_x_40) ;  /* 0xfffffffc00f08947 */ /* 0x004fea000383ffff */
[----:B------:R-:W-:Y:S05]  /*6fe0*/  BRA `(.L_x_115) ;  /* 0xffffffb000687947 */ /* 0x000fea000383ffff */
.L_x_44:
[----:B------:R-:W-:-:S07]  /*6ff0*/  MOV R0, UR4 ;  /* 0x0000000400007c02 */ /* 0x000fce0008000f00 */
.L_x_116:
[----:B-1----:R1:W2:Y:S02]  /*7000*/  SYNCS.PHASECHK.TRANS64.TRYWAIT P0, [R0+URZ], R2 ;  /* 0x00000002000075a7 */ /* 0x0022a400080011ff */
[----:B--2---:R-:W-:Y:S05]  /*7010*/  @!P0 NANOSLEEP.SYNCS 0x989680 ;  /* 0x009896800000895d */ /* 0x004fea0003900000 */
[----:B------:R-:W2:Y:S02]  /*7020*/  @!P0 SYNCS.PHASECHK.TRANS64 P0, [R0+URZ], R2 ;  /* 0x00000002000085a7 */ /* 0x000ea400080010ff */
[----:B--2---:R-:W-:Y:S05]  /*7030*/  @!P0 BRA `(.L_x_116) ;  /* 0xfffffffc00f08947 */ /* 0x004fea000383ffff */
[----:B------:R-:W-:Y:S05]  /*7040*/  BRA `(.L_x_117) ;  /* 0xffffffb8000c7947 */ /* 0x000fea000383ffff */
.L_x_45:
[----:B------:R-:W-:-:S07]  /*7050*/  MOV R0, UR5 ;  /* 0x0000000500007c02 */ /* 0x000fce0008000f00 */
.L_x_118:
[----:B-1----:R1:W2:Y:S02]  /*7060*/  SYNCS.PHASECHK.TRANS64.TRYWAIT P0, [R0+URZ], R3 ;  /* 0x00000003000075a7 */ /* 0x0022a400080011ff */
[----:B--2---:R-:W-:Y:S05]  /*7070*/  @!P0 NANOSLEEP.SYNCS 0x989680 ;  /* 0x009896800000895d */ /* 0x004fea0003900000 */
[----:B------:R-:W2:Y:S02]  /*7080*/  @!P0 SYNCS.PHASECHK.TRANS64 P0, [R0+URZ], R3 ;  /* 0x00000003000085a7 */ /* 0x000ea400080010ff */
[----:B--2---:R-:W-:Y:S05]  /*7090*/  @!P0 BRA `(.L_x_118) ;  /* 0xfffffffc00f08947 */ /* 0x004fea000383ffff */
[----:B------:R-:W-:Y:S05]  /*70a0*/  BRA `(.L_x_119) ;  /* 0xffffffb800187947 */ /* 0x000fea000383ffff */
.L_x_46:
[----:B------:R-:W-:-:S07]  /*70b0*/  MOV R0, UR5 ;  /* 0x0000000500007c02 */ /* 0x000fce0008000f00 */
.L_x_120:
[----:B-1----:R1:W2:Y:S02]  /*70c0*/  SYNCS.PHASECHK.TRANS64.TRYWAIT P0, [R0+URZ], R3 ;  /* 0x00000003000075a7 */ /* 0x0022a400080011ff */
[----:B--2---:R-:W-:Y:S05]  /*70d0*/  @!P0 NANOSLEEP.SYNCS 0x989680 ;  /* 0x009896800000895d */ /* 0x004fea0003900000 */
[----:B------:R-:W2:Y:S02]  /*70e0*/  @!P0 SYNCS.PHASECHK.TRANS64 P0, [R0+URZ], R3 ;  /* 0x00000003000085a7 */ /* 0x000ea400080010ff */
[----:B--2---:R-:W-:Y:S05]  /*70f0*/  @!P0 BRA `(.L_x_120) ;  /* 0xfffffffc00f08947 */ /* 0x004fea000383ffff */
[----:B------:R-:W-:Y:S05]  /*7100*/  BRA `(.L_x_121) ;  /* 0xffffffb800247947 */ /* 0x000fea000383ffff */
.L_x_47:
[----:B------:R-:W-:-:S07]  /*7110*/  MOV R0, UR5 ;  /* 0x0000000500007c02 */ /* 0x000fce0008000f00 */
.L_x_122:
[----:B-1----:R1:W2:Y:S02]  /*7120*/  SYNCS.PHASECHK.TRANS64.TRYWAIT P0, [R0+URZ], R3 ;  /* 0x00000003000075a7 */ /* 0x0022a400080011ff */
[----:B--2---:R-:W-:Y:S05]  /*7130*/  @!P0 NANOSLEEP.SYNCS 0x989680 ;  /* 0x009896800000895d */ /* 0x004fea0003900000 */
[----:B------:R-:W2:Y:S02]  /*7140*/  @!P0 SYNCS.PHASECHK.TRANS64 P0, [R0+URZ], R3 ;  /* 0x00000003000085a7 */ /* 0x000ea400080010ff */
[----:B--2---:R-:W-:Y:S05]  /*7150*/  @!P0 BRA `(.L_x_122) ;  /* 0xfffffffc00f08947 */ /* 0x004fea000383ffff */
[----:B------:R-:W-:Y:S05]  /*7160*/  BRA `(.L_x_123) ;  /* 0xffffffb800307947 */ /* 0x000fea000383ffff */
.L_x_48:
[----:B------:R-:W-:-:S07]  /*7170*/  MOV R0, UR5 ;  /* 0x0000000500007c02 */ /* 0x000fce0008000f00 */
.L_x_124:
[----:B-1----:R1:W2:Y:S02]  /*7180*/  SYNCS.PHASECHK.TRANS64.TRYWAIT P0, [R0+URZ], R3 ;  /* 0x00000003000075a7 */ /* 0x0022a400080011ff */
[----:B--2---:R-:W-:Y:S05]  /*7190*/  @!P0 NANOSLEEP.SYNCS 0x989680 ;  /* 0x009896800000895d */ /* 0x004fea0003900000 */
[----:B------:R-:W2:Y:S02]  /*71a0*/  @!P0 SYNCS.PHASECHK.TRANS64 P0, [R0+URZ], R3 ;  /* 0x00000003000085a7 */ /* 0x000ea400080010ff */
[----:B--2---:R-:W-:Y:S05]  /*71b0*/  @!P0 BRA `(.L_x_124) ;  /* 0xfffffffc00f08947 */ /* 0x004fea000383ffff */
[----:B------:R-:W-:Y:S05]  /*71c0*/  BRA `(.L_x_125) ;  /* 0xffffffb8003c7947 */ /* 0x000fea000383ffff */
.L_x_49:
[----:B------:R-:W-:-:S07]  /*71d0*/  MOV R0, UR5 ;  /* 0x0000000500007c02 */ /* 0x000fce0008000f00 */
.L_x_126:
[----:B-1----:R1:W2:Y:S02]  /*71e0*/  SYNCS.PHASECHK.TRANS64.TRYWAIT P0, [R0+URZ], R3 ;  /* 0x00000003000075a7 */ /* 0x0022a400080011ff */
[----:B--2---:R-:W-:Y:S05]  /*71f0*/  @!P0 NANOSLEEP.SYNCS 0x989680 ;  /* 0x009896800000895d */ /* 0x004fea0003900000 */
[----:B------:R-:W2:Y:S02]  /*7200*/  @!P0 SYNCS.PHASECHK.TRANS64 P0, [R0+URZ], R3 ;  /* 0x00000003000085a7 */ /* 0x000ea400080010ff */
[----:B--2---:R-:W-:Y:S05]  /*7210*/  @!P0 BRA `(.L_x_126) ;  /* 0xfffffffc00f08947 */ /* 0x004fea000383ffff */
[----:B------:R-:W-:Y:S05]  /*7220*/  BRA `(.L_x_127) ;  /* 0xffffffb800487947 */ /* 0x000fea000383ffff */
.L_x_50:
[----:B------:R-:W-:-:S07]  /*7230*/  MOV R0, UR5 ;  /* 0x0000000500007c02 */ /* 0x000fce0008000f00 */
.L_x_128:
[----:B-1----:R1:W2:Y:S02]  /*7240*/  SYNCS.PHASECHK.TRANS64.TRYWAIT P0, [R0+URZ], R3 ;  /* 0x00000003000075a7 */ /* 0x0022a400080011ff */
[----:B--2---:R-:W-:Y:S05]  /*7250*/  @!P0 NANOSLEEP.SYNCS 0x989680 ;  /* 0x009896800000895d */ /* 0x004fea0003900000 */
[----:B------:R-:W2:Y:S02]  /*7260*/  @!P0 SYNCS.PHASECHK.TRANS64 P0, [R0+URZ], R3 ;  /* 0x00000003000085a7 */ /* 0x000ea400080010ff */
[----:B--2---:R-:W-:Y:S05]  /*7270*/  @!P0 BRA `(.L_x_128) ;  /* 0xfffffffc00f08947 */ /* 0x004fea000383ffff */
[----:B------:R-:W-:Y:S05]  /*7280*/  BRA `(.L_x_129) ;  /* 0xffffffb800547947 */ /* 0x000fea000383ffff */
.L_x_51:
[----:B------:R-:W-:-:S07]  /*7290*/  MOV R0, UR5 ;  /* 0x0000000500007c02 */ /* 0x000fce0008000f00 */
.L_x_130:
[----:B-1----:R1:W2:Y:S02]  /*72a0*/  SYNCS.PHASECHK.TRANS64.TRYWAIT P0, [R0+URZ], R3 ;  /* 0x00000003000075a7 */ /* 0x0022a400080011ff */
[----:B--2---:R-:W-:Y:S05]  /*72b0*/  @!P0 NANOSLEEP.SYNCS 0x989680 ;  /* 0x009896800000895d */ /* 0x004fea0003900000 */
[----:B------:R-:W2:Y:S02]  /*72c0*/  @!P0 SYNCS.PHASECHK.TRANS64 P0, [R0+URZ], R3 ;  /* 0x00000003000085a7 */ /* 0x000ea400080010ff */
[----:B--2---:R-:W-:Y:S05]  /*72d0*/  @!P0 BRA `(.L_x_130) ;  /* 0xfffffffc00f08947 */ /* 0x004fea000383ffff */
[----:B------:R-:W-:Y:S05]  /*72e0*/  BRA `(.L_x_131) ;  /* 0xffffffb800607947 */ /* 0x000fea000383ffff */
.L_x_52:
[----:B------:R-:W-:-:S07]  /*72f0*/  MOV R0, UR5 ;  /* 0x0000000500007c02 */ /* 0x000fce0008000f00 */
.L_x_132:
[----:B-1----:R1:W2:Y:S02]  /*7300*/  SYNCS.PHASECHK.TRANS64.TRYWAIT P0, [R0+URZ], R3 ;  /* 0x00000003000075a7 */ /* 0x0022a400080011ff */
[----:B--2---:R-:W-:Y:S05]  /*7310*/  @!P0 NANOSLEEP.SYNCS 0x989680 ;  /* 0x009896800000895d */ /* 0x004fea0003900000 */
[----:B------:R-:W2:Y:S02]  /*7320*/  @!P0 SYNCS.PHASECHK.TRANS64 P0, [R0+URZ], R3 ;  /* 0x00000003000085a7 */ /* 0x000ea400080010ff */
[----:B--2---:R-:W-:Y:S05]  /*7330*/  @!P0 BRA `(.L_x_132) ;  /* 0xfffffffc00f08947 */ /* 0x004fea000383ffff */
[----:B------:R-:W-:Y:S05]  /*7340*/  BRA `(.L_x_133) ;  /* 0xffffffb8006c7947 */ /* 0x000fea000383ffff */
.L_x_53:
[----:B------:R-:W-:-:S07]  /*7350*/  MOV R0, UR5 ;  /* 0x0000000500007c02 */ /* 0x000fce0008000f00 */
.L_x_134:
[----:B-1----:R1:W2:Y:S02]  /*7360*/  SYNCS.PHASECHK.TRANS64.TRYWAIT P0, [R0+URZ], R3 ;  /* 0x00000003000075a7 */ /* 0x0022a400080011ff */
[----:B--2---:R-:W-:Y:S05]  /*7370*/  @!P0 NANOSLEEP.SYNCS 0x989680 ;  /* 0x009896800000895d */ /* 0x004fea0003900000 */
[----:B------:R-:W2:Y:S02]  /*7380*/  @!P0 SYNCS.PHASECHK.TRANS64 P0, [R0+URZ], R3 ;  /* 0x00000003000085a7 */ /* 0x000ea400080010ff */
[----:B--2---:R-:W-:Y:S05]  /*7390*/  @!P0 BRA `(.L_x_134) ;  /* 0xfffffffc00f08947 */ /* 0x004fea000383ffff */
[----:B------:R-:W-:Y:S05]  /*73a0*/  BRA `(.L_x_135) ;  /* 0xffffffb800787947 */ /* 0x000fea000383ffff */
.L_x_54:
[----:B------:R-:W-:-:S07]  /*73b0*/  MOV R0, UR5 ;  /* 0x0000000500007c02 */ /* 0x000fce0008000f00 */
.L_x_136:
[----:B-1----:R1:W2:Y:S02]  /*73c0*/  SYNCS.PHASECHK.TRANS64.TRYWAIT P0, [R0+URZ], R3 ;  /* 0x00000003000075a7 */ /* 0x0022a400080011ff */
[----:B--2---:R-:W-:Y:S05]  /*73d0*/  @!P0 NANOSLEEP.SYNCS 0x989680 ;  /* 0x009896800000895d */ /* 0x004fea0003900000 */
[----:B------:R-:W2:Y:S02]  /*73e0*/  @!P0 SYNCS.PHASECHK.TRANS64 P0, [R0+URZ], R3 ;  /* 0x00000003000085a7 */ /* 0x000ea400080010ff */
[----:B--2---:R-:W-:Y:S05]  /*73f0*/  @!P0 BRA `(.L_x_136) ;  /* 0xfffffffc00f08947 */ /* 0x004fea000383ffff */
[----:B------:R-:W-:Y:S05]  /*7400*/  BRA `(.L_x_137) ;  /* 0xffffffb800847947 */ /* 0x000fea000383ffff */
.L_x_55:
[----:B------:R-:W-:-:S07]  /*7410*/  MOV R0, UR5 ;  /* 0x0000000500007c02 */ /* 0x000fce0008000f00 */
.L_x_138:
[----:B-1----:R1:W2:Y:S02]  /*7420*/  SYNCS.PHASECHK.TRANS64.TRYWAIT P0, [R0+URZ], R3 ;  /* 0x00000003000075a7 */ /* 0x0022a400080011ff */
[----:B--2---:R-:W-:Y:S05]  /*7430*/  @!P0 NANOSLEEP.SYNCS 0x989680 ;  /* 0x009896800000895d */ /* 0x004fea0003900000 */
[----:B------:R-:W2:Y:S02]  /*7440*/  @!P0 SYNCS.PHASECHK.TRANS64 P0, [R0+URZ], R3 ;  /* 0x00000003000085a7 */ /* 0x000ea400080010ff */
[----:B--2---:R-:W-:Y:S05]  /*7450*/  @!P0 BRA `(.L_x_138) ;  /* 0xfffffffc00f08947 */ /* 0x004fea000383ffff */
[----:B------:R-:W-:Y:S05]  /*7460*/  BRA `(.L_x_139) ;  /* 0xffffffb800907947 */ /* 0x000fea000383ffff */
.L_x_58:
[----:B-1----:R1:W2:Y:S02]  /*7470*/  SYNCS.PHASECHK.TRANS64.TRYWAIT P0, [R2+URZ+0x150], R4 ;  /* 0x00015004020075a7 */ /* 0x0022a400080011ff */
[----:B--2---:R-:W-:Y:S05]  /*7480*/  @!P0 NANOSLEEP.SYNCS 0x989680 ;  /* 0x009896800000895d */ /* 0x004fea0003900000 */
[----:B------:R-:W2:Y:S02]  /*7490*/  @!P0 SYNCS.PHASECHK.TRANS64 P0, [R2+URZ+0x150], R4 ;  /* 0x00015004020085a7 */ /* 0x000ea400080010ff */
[----:B--2---:R-:W-:Y:S05]  /*74a0*/  @!P0 BRA `(.L_x_58) ;  /* 0xfffffffc00f08947 */ /* 0x004fea000383ffff */
[----:B------:R-:W-:Y:S05]  /*74b0*/  BRA `(.L_x_140) ;  /* 0xffffffb800ec7947 */ /* 0x000fea000383ffff */
.L_x_59:
[----:B------:R-:W-:-:S07]  /*74c0*/  MOV R2, UR4 ;  /* 0x0000000400027c02 */ /* 0x000fce0008000f00 */
.L_x_141:
[----:B-1----:R1:W2:Y:S02]  /*74d0*/  SYNCS.PHASECHK.TRANS64.TRYWAIT P0, [R2+URZ+0x100], R5 ;  /* 0x00010005020075a7 */ /* 0x0022a400080011ff */
[----:B--2---:R-:W-:Y:S05]  /*74e0*/  @!P0 NANOSLEEP.SYNCS 0x989680 ;  /* 0x009896800000895d */ /* 0x004fea0003900000 */
[----:B------:R-:W2:Y:S02]  /*74f0*/  @!P0 SYNCS.PHASECHK.TRANS64 P0, [R2+URZ+0x100], R5 ;  /* 0x00010005020085a7 */ /* 0x000ea400080010ff */
[----:B--2---:R-:W-:Y:S05]  /*7500*/  @!P0 BRA `(.L_x_141) ;  /* 0xfffffffc00f08947 */ /* 0x004fea000383ffff */
[----:B------:R-:W-:Y:S05]  /*7510*/  BRA `(.L_x_142) ;  /* 0xffffffb800fc7947 */ /* 0x000fea000383ffff */
.L_x_60:
[----:B-1----:R1:W2:Y:S02]  /*7520*/  SYNCS.PHASECHK.TRANS64.TRYWAIT P1, [R2+URZ+0xf0], R4 ;  /* 0x0000f004020075a7 */ /* 0x0022a400080211ff */
[----:B--2---:R-:W-:Y:S05]  /*7530*/  @!P1 NANOSLEEP.SYNCS 0x989680 ;  /* 0x009896800000995d */ /* 0x004fea0003900000 */
[----:B------:R-:W2:Y:S02]  /*7540*/  @!P1 SYNCS.PHASECHK.TRANS64 P1, [R2+URZ+0xf0], R4 ;  /* 0x0000f004020095a7 */ /* 0x000ea400080210ff */
[----:B--2---:R-:W-:Y:S05]  /*7550*/  @!P1 BRA `(.L_x_60) ;  /* 0xfffffffc00f09947 */ /* 0x004fea000383ffff */
[----:B------:R-:W-:Y:S05]  /*7560*/  BRA `(.L_x_143) ;  /* 0xffffffbc002c7947 */ /* 0x000fea000383ffff */
.L_x_63:
[----:B------:R-:W-:-:S07]  /*7570*/  MOV R0, UR4 ;  /* 0x0000000400007c02 */ /* 0x000fce0008000f00 */
.L_x_144:
[----:B-1----:R1:W2:Y:S02]  /*7580*/  SYNCS.PHASECHK.TRANS64.TRYWAIT P0, [R0+URZ+0x100], R2 ;  /* 0x00010002000075a7 */ /* 0x0022a400080011ff */
[----:B--2---:R-:W-:Y:S05]  /*7590*/  @!P0 NANOSLEEP.SYNCS 0x989680 ;  /* 0x009896800000895d */ /* 0x004fea0003900000 */
[----:B------:R-:W2:Y:S02]  /*75a0*/  @!P0 SYNCS.PHASECHK.TRANS64 P0, [R0+URZ+0x100], R2 ;  /* 0x00010002000085a7 */ /* 0x000ea400080010ff */
[----:B--2---:R-:W-:Y:S05]  /*75b0*/  @!P0 BRA `(.L_x_144) ;  /* 0xfffffffc00f08947 */ /* 0x004fea000383ffff */
[----:B------:R-:W-:Y:S05]  /*75c0*/  BRA `(.L_x_62) ;  /* 0xffffffbc00807947 */ /* 0x000fea000383ffff */
.L_x_70:
[----:B-1----:R1:W2:Y:S02]  /*75d0*/  SYNCS.PHASECHK.TRANS64.TRYWAIT P1, [R0+URZ+0xf0], R2 ;  /* 0x0000f002000075a7 */ /* 0x0022a400080211ff */
[----:B--2---:R-:W-:Y:S05]  /*75e0*/  @!P1 NANOSLEEP.SYNCS 0x989680 ;  /* 0x009896800000995d */ /* 0x004fea0003900000 */
[----:B------:R-:W2:Y:S02]  /*75f0*/  @!P1 SYNCS.PHASECHK.TRANS64 P1, [R0+URZ+0xf0], R2 ;  /* 0x0000f002000095a7 */ /* 0x000ea400080210ff */
[----:B--2---:R-:W-:Y:S05]  /*7600*/  @!P1 BRA `(.L_x_70) ;  /* 0xfffffffc00f09947 */ /* 0x004fea000383ffff */
[----:B------:R-:W-:Y:S05]  /*7610*/  BRA `(.L_x_145) ;  /* 0xffffffc000f47947 */ /* 0x000fea000383ffff */
.L_x_71:
[----:B------:R-:W-:-:S07]  /*7620*/  MOV R2, UR31 ;  /* 0x0000001f00027c02 */ /* 0x000fce0008000f00 */
.L_x_146:
[----:B-1----:R1:W2:Y:S02]  /*7630*/  SYNCS.PHASECHK.TRANS64.TRYWAIT P0, [R2+URZ+0x130], R0 ;  /* 0x00013000020075a7 */ /* 0x0022a400080011ff */
[----:B--2---:R-:W-:Y:S05]  /*7640*/  @!P0 NANOSLEEP.SYNCS 0x989680 ;  /* 0x009896800000895d */ /* 0x004fea0003900000 */
[----:B------:R-:W2:Y:S02]  /*7650*/  @!P0 SYNCS.PHASECHK.TRANS64 P0, [R2+URZ+0x130], R0 ;  /* 0x00013000020085a7 */ /* 0x000ea400080010ff */
[----:B--2---:R-:W-:Y:S05]  /*7660*/  @!P0 BRA `(.L_x_146) ;  /* 0xfffffffc00f08947 */ /* 0x004fea000383ffff */
[----:B------:R-:W-:Y:S05]  /*7670*/  BRA `(.L_x_147) ;  /* 0xffffffc400447947 */ /* 0x000fea000383ffff */
.L_x_74:
[----:B------:R-:W-:Y:S07]  /*7680*/  MOV R0, UR5 ;  /* 0x0000000500007c02 */ /* 0x000fee0008000f00 */
.L_x_148:
[----:B-1----:R1:W2:Y:S02]  /*7690*/  SYNCS.PHASECHK.TRANS64.TRYWAIT P0, [R0+URZ], R2 ;  /* 0x00000002000075a7 */ /* 0x0022a400080011ff */
[----:B--2---:R-:W-:Y:S05]  /*76a0*/  @!P0 NANOSLEEP.SYNCS 0x989680 ;  /* 0x009896800000895d */ /* 0x004fea0003900000 */
[----:B------:R-:W2:Y:S02]  /*76b0*/  @!P0 SYNCS.PHASECHK.TRANS64 P0, [R0+URZ], R2 ;  /* 0x00000002000085a7 */ /* 0x000ea400080010ff */
[----:B--2---:R-:W-:Y:S05]  /*76c0*/  @!P0 BRA `(.L_x_148) ;  /* 0xfffffffc00f08947 */ /* 0x004fea000383ffff */
[----:B------:R-:W-:Y:S05]  /*76d0*/  BRA `(.L_x_73) ;  /* 0xffffffc400607947 */ /* 0x000fea000383ffff */
.L_x_77:
[----:B------:R-:W-:-:S07]  /*76e0*/  MOV R0, UR4 ;  /* 0x0000000400007c02 */ /* 0x000fce0008000f00 */
.L_x_149:
[----:B--2---:R2:W4:Y:S02]  /*76f0*/  SYNCS.PHASECHK.TRANS64.TRYWAIT P0, [R0+URZ], R2 ;  /* 0x00000002000075a7 */ /* 0x00452400080011ff */
[----:B----4-:R-:W-:Y:S05]  /*7700*/  @!P0 NANOSLEEP.SYNCS 0x989680 ;  /* 0x009896800000895d */ /* 0x010fea0003900000 */
[----:B------:R-:W4:Y:S02]  /*7710*/  @!P0 SYNCS.PHASECHK.TRANS64 P0, [R0+URZ], R2 ;  /* 0x00000002000085a7 */ /* 0x000f2400080010ff */
[----:B----4-:R-:W-:Y:S05]  /*7720*/  @!P0 BRA `(.L_x_149) ;  /* 0xfffffffc00f08947 */ /* 0x010fea000383ffff */
[----:B------:R-:W-:Y:S05]  /*7730*/  BRA `(.L_x_150) ;  /* 0xffffffc8003c7947 */ /* 0x000fea000383ffff */
.L_x_78:
[----:B------:R-:W-:-:S07]  /*7740*/  MOV R0, UR5 ;  /* 0x0000000500007c02 */ /* 0x000fce0008000f00 */
.L_x_151:
[----:B-1----:R1:W2:Y:S02]  /*7750*/  SYNCS.PHASECHK.TRANS64.TRYWAIT P0, [R0+URZ], R3 ;  /* 0x00000003000075a7 */ /* 0x0022a400080011ff */
[----:B--2---:R-:W-:Y:S05]  /*7760*/  @!P0 NANOSLEEP.SYNCS 0x989680 ;  /* 0x009896800000895d */ /* 0x004fea0003900000 */
[----:B------:R-:W2:Y:S02]  /*7770*/  @!P0 SYNCS.PHASECHK.TRANS64 P0, [R0+URZ], R3 ;  /* 0x00000003000085a7 */ /* 0x000ea400080010ff */
[----:B--2---:R-:W-:Y:S05]  /*7780*/  @!P0 BRA `(.L_x_151) ;  /* 0xfffffffc00f08947 */ /* 0x004fea000383ffff */
[----:B------:R-:W-:Y:S05]  /*7790*/  BRA `(.L_x_152) ;  /* 0xffffffc800487947 */ /* 0x000fea000383ffff */
.L_x_79:
[----:B------:R-:W-:-:S07]  /*77a0*/  MOV R0, UR5 ;  /* 0x0000000500007c02 */ /* 0x000fce0008000f00 */
.L_x_153:
[----:B-1----:R1:W2:Y:S02]  /*77b0*/  SYNCS.PHASECHK.TRANS64.TRYWAIT P0, [R0+URZ], R3 ;  /* 0x00000003000075a7 */ /* 0x0022a400080011ff */
[----:B--2---:R-:W-:Y:S05]  /*77c0*/  @!P0 NANOSLEEP.SYNCS 0x989680 ;  /* 0x009896800000895d */ /* 0x004fea0003900000 */
[----:B------:R-:W2:Y:S02]  /*77d0*/  @!P0 SYNCS.PHASECHK.TRANS64 P0, [R0+URZ], R3 ;  /* 0x00000003000085a7 */ /* 0x000ea400080010ff */
[----:B--2---:R-:W-:Y:S05]  /*77e0*/  @!P0 BRA `(.L_x_153) ;  /* 0xfffffffc00f08947 */ /* 0x004fea000383ffff */
[----:B------:R-:W-:Y:S05]  /*77f0*/  BRA `(.L_x_154) ;  /* 0xffffffc800547947 */ /* 0x000fea000383ffff */
.L_x_80:
[----:B-1----:R-:W-:-:S07]  /*7800*/  MOV R0, UR4 ;  /* 0x0000000400007c02 */ /* 0x002fce0008000f00 */
.L_x_155:
[----:B-1----:R1:W2:Y:S02]  /*7810*/  SYNCS.PHASECHK.TRANS64.TRYWAIT P0, [R0+URZ], R2 ;  /* 0x00000002000075a7 */ /* 0x0022a400080011ff */
[----:B--2---:R-:W-:Y:S05]  /*7820*/  @!P0 NANOSLEEP.SYNCS 0x989680 ;  /* 0x009896800000895d */ /* 0x004fea0003900000 */
[----:B------:R-:W2:Y:S02]  /*7830*/  @!P0 SYNCS.PHASECHK.TRANS64 P0, [R0+URZ], R2 ;  /* 0x00000002000085a7 */ /* 0x000ea400080010ff */
[----:B--2---:R-:W-:Y:S05]  /*7840*/  @!P0 BRA `(.L_x_155) ;  /* 0xfffffffc00f08947 */ /* 0x004fea000383ffff */
[----:B------:R-:W-:Y:S05]  /*7850*/  BRA `(.L_x_156) ;  /* 0xffffffc800607947 */ /* 0x000fea000383ffff */
.L_x_85:
[----:B--2---:R2:W3:Y:S02]  /*7860*/  SYNCS.PHASECHK.TRANS64.TRYWAIT P0, [R7+URZ+0xf0], R0 ;  /* 0x0000f000070075a7 */ /* 0x0044e400080011ff */
[----:B---3--:R-:W-:Y:S05]  /*7870*/  @!P0 NANOSLEEP.SYNCS 0x989680 ;  /* 0x009896800000895d */ /* 0x008fea0003900000 */
[----:B------:R-:W3:Y:S02]  /*7880*/  @!P0 SYNCS.PHASECHK.TRANS64 P0, [R7+URZ+0xf0], R0 ;  /* 0x0000f000070085a7 */ /* 0x000ee400080010ff */
[----:B---3--:R-:W-:Y:S05]  /*7890*/  @!P0 BRA `(.L_x_85) ;  /* 0xfffffffc00f08947 */ /* 0x008fea000383ffff */
[----:B------:R-:W-:Y:S05]  /*78a0*/  BRA `(.L_x_157) ;  /* 0xffffffcc00747947 */ /* 0x000fea000383ffff */
.L_x_88:
[----:B-1----:R-:W-:Y:S07]  /*78b0*/  MOV R0, UR17 ;  /* 0x0000001100007c02 */ /* 0x002fee0008000f00 */
.L_x_158:
[----:B-1----:R1:W2:Y:S02]  /*78c0*/  SYNCS.PHASECHK.TRANS64.TRYWAIT P2, [R0+URZ+0xe8], R7 ;  /* 0x0000e807000075a7 */ /* 0x0022a400080411ff */
[----:B--2---:R-:W-:Y:S05]  /*78d0*/  @!P2 NANOSLEEP.SYNCS 0x989680 ;  /* 0x009896800000a95d */ /* 0x004fea0003900000 */
[----:B------:R-:W2:Y:S02]  /*78e0*/  @!P2 SYNCS.PHASECHK.TRANS64 P2, [R0+URZ+0xe8], R7 ;  /* 0x0000e8070000a5a7 */ /* 0x000ea400080410ff */
[----:B--2---:R-:W-:Y:S05]  /*78f0*/  @!P2 BRA `(.L_x_158) ;  /* 0xfffffffc00f0a947 */ /* 0x004fea000383ffff */
[----:B------:R-:W-:Y:S05]  /*7900*/  BRA `(.L_x_87) ;  /* 0xffffffd000d47947 */ /* 0x000fea000383ffff */
.L_x_91:
[----:B-1----:R-:W-:Y:S07]  /*7910*/  MOV R0, UR17 ;  /* 0x0000001100007c02 */ /* 0x002fee0008000f00 */
.L_x_159:
[----:B-1----:R1:W2:Y:S02]  /*7920*/  SYNCS.PHASECHK.TRANS64.TRYWAIT P0, [R0+URZ+0xd8], R6 ;  /* 0x0000d806000075a7 */ /* 0x0022a400080011ff */
[----:B--2---:R-:W-:Y:S05]  /*7930*/  @!P0 NANOSLEEP.SYNCS 0x989680 ;  /* 0x009896800000895d */ /* 0x004fea0003900000 */
[----:B------:R-:W2:Y:S02]  /*7940*/  @!P0 SYNCS.PHASECHK.TRANS64 P0, [R0+URZ+0xd8], R6 ;  /* 0x0000d806000085a7 */ /* 0x000ea400080010ff */
[----:B--2---:R-:W-:Y:S05]  /*7950*/  @!P0 BRA `(.L_x_159) ;  /* 0xfffffffc00f08947 */ /* 0x004fea000383ffff */
[----:B------:R-:W-:Y:S05]  /*7960*/  BRA `(.L_x_160) ;  /* 0xffffffd400247947 */ /* 0x000fea000383ffff */
.L_x_94:
[----:B---3--:R3:W1:Y:S02]  /*7970*/  SYNCS.PHASECHK.TRANS64.TRYWAIT P0, [R3+URZ+0xf0], R0 ;  /* 0x0000f000030075a7 */ /* 0x00866400080011ff */
[----:B-1----:R-:W-:Y:S05]  /*7980*/  @!P0 NANOSLEEP.SYNCS 0x989680 ;  /* 0x009896800000895d */ /* 0x002fea0003900000 */
[----:B------:R-:W1:Y:S02]  /*7990*/  @!P0 SYNCS.PHASECHK.TRANS64 P0, [R3+URZ+0xf0], R0 ;  /* 0x0000f000030085a7 */ /* 0x000e6400080010ff */
[----:B-1----:R-:W-:Y:S05]  /*79a0*/  @!P0 BRA `(.L_x_94) ;  /* 0xfffffffc00f08947 */ /* 0x002fea000383ffff */
[----:B------:R-:W-:Y:S05]  /*79b0*/  BRA `(.L_x_161) ;  /* 0xffffffd800707947 */ /* 0x000fea000383ffff */
.L_x_105:
[----:B-1----:R-:W-:Y:S04]  /*79c0*/  MOV R0, UR44 ;  /* 0x0000002c00007c02 */ /* 0x002fe80008000f00 */
[----:B------:R1:W2:Y:S03]  /*79d0*/  SYNCS.PHASECHK.TRANS64.TRYWAIT P1, [R0+URZ+0xd0], R4 ;  /* 0x0000d004000075a7 */ /* 0x0002a600080211ff */
[----:B--2---:R-:W-:Y:S05]  /*79e0*/  @!P1 NANOSLEEP.SYNCS 0x989680 ;  /* 0x009896800000995d */ /* 0x004fea0003900000 */
[----:B------:R-:W2:Y:S02]  /*79f0*/  @!P1 SYNCS.PHASECHK.TRANS64 P1, [R0+URZ+0xd0], R4 ;  /* 0x0000d004000095a7 */ /* 0x000ea400080210ff */
[----:B--2---:R-:W-:Y:S05]  /*7a00*/  @!P1 BRA `(.L_x_105) ;  /* 0xfffffffc00ec9947 */ /* 0x004fea000383ffff */
[----:B------:R-:W-:Y:S05]  /*7a10*/  BRA `(.L_x_104) ;  /* 0xffffffe400c07947 */ /* 0x000fea000383ffff */
.L_x_107:
[----:B------:R1:W1:Y:S02]  /*7a20*/  SYNCS.PHASECHK.TRANS64.TRYWAIT P1, [R22+URZ+0x110], R3 ;  /* 0x00011003160075a7 */ /* 0x00026400080211ff */
[----:B-1----:R-:W-:Y:S05]  /*7a30*/  @!P1 NANOSLEEP.SYNCS 0x989680 ;  /* 0x009896800000995d */ /* 0x002fea0003900000 */
[----:B------:R-:W1:Y:S02]  /*7a40*/  @!P1 SYNCS.PHASECHK.TRANS64 P1, [R22+URZ+0x110], R3 ;  /* 0x00011003160095a7 */ /* 0x000e6400080210ff */
[----:B-1----:R-:W-:Y:S05]  /*7a50*/  @!P1 BRA `(.L_x_107) ;  /* 0xfffffffc00f09947 */ /* 0x002fea000383ffff */
[----:B------:R-:W-:Y:S05]  /*7a60*/  BRA `(.L_x_106) ;  /* 0xffffffe400fc7947 */ /* 0x000fea000383ffff */
        .weak           $__internal_0_$__cuda_sm10x_tcgen05_guardrail_trap_col_being_dealloced_not_returned_by_alloc
        .type           $__internal_0_$__cuda_sm10x_tcgen05_guardrail_trap_col_being_dealloced_not_returned_by_alloc,@function
        .size           $__internal_0_$__cuda_sm10x_tcgen05_guardrail_trap_col_being_dealloced_not_returned_by_alloc,($__internal_1_$__cuda_sm10x_tcgen05_guardrail_trap_phase_invalid_during_alloc - $__internal_0_$__cuda_sm10x_tcgen05_guardrail_trap_col_being_dealloced_not_returned_by_alloc)
$__internal_0_$__cuda_sm10x_tcgen05_guardrail_trap_col_being_dealloced_not_returned_by_alloc:
[----:B------:R-:W-:Y:S05]  /*7a70*/  BPT.TRAP 0x1 ;  /* 0x000000040000795c */ /* 0x000fea0000300000 */
[----:B------:R-:W-:-:S04]  /*7a80*/  HFMA2 R3, -RZ, RZ, 0, 0 ;  /* 0x00000000ff037431 */ /* 0x000fc800000001ff */
[----:B------:R-:W-:Y:S05]  /*7a90*/  RET.REL.NODEC R2 `(_ZN7cutlass13device_kernelINS_4gemm6kernel13GemmUniversalIN4cute5tupleIJiiiiEEENS1_10collective13CollectiveMmaINS1_35MainloopSm100TmaUmmaWarpSpecializedILi13ELi2ELi4ENS5_IJNS4_1CILi1EEENSA_ILi4EEESB_EEEEENS5_IJNSA_ILi64EEESF_NSA_ILi128EEEEEENS_12float_e5m2_tENS5_IJlSB_lEEESI_SJ_NS4_8TiledMMAINS4_8MMA_AtomIJNS4_10MMA_TraitsINS4_19SM100_MMA_F8F6F4_SSEJSI_SI_fSF_SF_NS4_17integral_constantINS4_4UMMA5MajorELSQ_0EEESR_NSO_INSP_7ScaleInELSS_0EEEST_EEEEEENS4_6LayoutINS5_IJSB_SB_SB_EEENS5_IJNSA_ILi0EEESY_SY_EEEEENS5_IJNS4_10UnderscoreES11_S11_EEEEENS4_23SM90_TMA_LOAD_MULTICASTENS4_14ComposedLayoutINS4_7SwizzleILi3ELi4ELi3EEENS4_18smem_ptr_flag_bitsILi8EEENSW_INS5_IJNSA_ILi8EEESG_EEENS5_IJSG_SB_EEEEEEEvNS4_8identityENS4_13SM90_TMA_LOADES1E_vS1F_EENS_8epilogue10collective18CollectiveEpilogueINS1I_23Sm100TmaWarpSpecializedILi1ELi1ELi32ELb0ELb0EEEJSH_NS5_IJNSW_ISF_SB_EES1N_EEESI_SJ_SI_SJ_NS1I_6fusion15FusionCallbacksIS1M_NS1P_17LinearCombinationISI_fSI_fLNS_15FloatRoundStyleE2EEESH_S1O_JEEENS4_5SM1004TMEM4LOAD26SM100_TMEM_LOAD_16dp32b32xES1G_NS15_INS16_ILi2ELi4ELi3EEES19_NSW_INS5_IJS1A_SF_EEENS5_IJSF_SB_EEEEEEENS4_39AutoVectorizingCopyWithAssumedAlignmentILi128EEENS4_14SM90_TMA_STOREES23_S25_S25_EEEvvEEEEvNT_6ParamsE) ;  /* 0xffffff8402587950 */ /* 0x000fea0003c3ffff */
        .weak           $__internal_1_$__cuda_sm10x_tcgen05_guardrail_trap_phase_invalid_during_alloc
        .type           $__internal_1_$__cuda_sm10x_tcgen05_guardrail_trap_phase_invalid_during_alloc,@function
        .size           $__internal_1_$__cuda_sm10x_tcgen05_guardrail_trap_phase_invalid_during_alloc,($__internal_2_$__cuda_sm10x_tcgen05_guardrail_trap_unallocated_columns_being_dealloced - $__internal_1_$__cuda_sm10x_tcgen05_guardrail_trap_phase_invalid_during_alloc)
$__internal_1_$__cuda_sm10x_tcgen05_guardrail_trap_phase_invalid_during_alloc:
[----:B------:R-:W-:Y:S05]  /*7aa0*/  BPT.TRAP 0x1 ;  /* 0x000000040000795c */ /* 0x000fea0000300000 */
[----:B------:R-:W-:-:S04]  /*7ab0*/  MOV R5, 0x0 ;  /* 0x0000000000057802 */ /* 0x000fc80000000f00 */
[----:B------:R-:W-:Y:S05]  /*7ac0*/  RET.REL.NODEC R4 `(_ZN7cutlass13device_kernelINS_4gemm6kernel13GemmUniversalIN4cute5tupleIJiiiiEEENS1_10collective13CollectiveMmaINS1_35MainloopSm100TmaUmmaWarpSpecializedILi13ELi2ELi4ENS5_IJNS4_1CILi1EEENSA_ILi4EEESB_EEEEENS5_IJNSA_ILi64EEESF_NSA_ILi128EEEEEENS_12float_e5m2_tENS5_IJlSB_lEEESI_SJ_NS4_8TiledMMAINS4_8MMA_AtomIJNS4_10MMA_TraitsINS4_19SM100_MMA_F8F6F4_SSEJSI_SI_fSF_SF_NS4_17integral_constantINS4_4UMMA5MajorELSQ_0EEESR_NSO_INSP_7ScaleInELSS_0EEEST_EEEEEENS4_6LayoutINS5_IJSB_SB_SB_EEENS5_IJNSA_ILi0EEESY_SY_EEEEENS5_IJNS4_10UnderscoreES11_S11_EEEEENS4_23SM90_TMA_LOAD_MULTICASTENS4_14ComposedLayoutINS4_7SwizzleILi3ELi4ELi3EEENS4_18smem_ptr_flag_bitsILi8EEENSW_INS5_IJNSA_ILi8EEESG_EEENS5_IJSG_SB_EEEEEEEvNS4_8identityENS4_13SM90_TMA_LOADES1E_vS1F_EENS_8epilogue10collective18CollectiveEpilogueINS1I_23Sm100TmaWarpSpecializedILi1ELi1ELi32ELb0ELb0EEEJSH_NS5_IJNSW_ISF_SB_EES1N_EEESI_SJ_SI_SJ_NS1I_6fusion15FusionCallbacksIS1M_NS1P_17LinearCombinationISI_fSI_fLNS_15FloatRoundStyleE2EEESH_S1O_JEEENS4_5SM1004TMEM4LOAD26SM100_TMEM_LOAD_16dp32b32xES1G_NS15_INS16_ILi2ELi4ELi3EEES19_NSW_INS5_IJS1A_SF_EEENS5_IJSF_SB_EEEEEEENS4_39AutoVectorizingCopyWithAssumedAlignmentILi128EEENS4_14SM90_TMA_STOREES23_S25_S25_EEEvvEEEEvNT_6ParamsE) ;  /* 0xffffff84044c7950 */ /* 0x000fea0003c3ffff */
        .weak           $__internal_2_$__cuda_sm10x_tcgen05_guardrail_trap_unallocated_columns_being_dealloced
        .type           $__internal_2_$__cuda_sm10x_tcgen05_guardrail_trap_unallocated_columns_being_dealloced,@function
        .size           $__internal_2_$__cuda_sm10x_tcgen05_guardrail_trap_unallocated_columns_being_dealloced,(.L_x_163 - $__internal_2_$__cuda_sm10x_tcgen05_guardrail_trap_unallocated_columns_being_dealloced)
$__internal_2_$__cuda_sm10x_tcgen05_guardrail_trap_unallocated_columns_being_dealloced:
[----:B------:R-:W-:Y:S05]  /*7ad0*/  BPT.TRAP 0x1 ;  /* 0x000000040000795c */ /* 0x000fea0000300000 */
[----:B------:R-:W-:-:S04]  /*7ae0*/  HFMA2 R3, -RZ, RZ, 0, 0 ;  /* 0x00000000ff037431 */ /* 0x000fc800000001ff */
[----:B------:R-:W-:Y:S05]  /*7af0*/  RET.REL.NODEC R2 `(_ZN7cutlass13device_kernelINS_4gemm6kernel13GemmUniversalIN4cute5tupleIJiiiiEEENS1_10collective13CollectiveMmaINS1_35MainloopSm100TmaUmmaWarpSpecializedILi13ELi2ELi4ENS5_IJNS4_1CILi1EEENSA_ILi4EEESB_EEEEENS5_IJNSA_ILi64EEESF_NSA_ILi128EEEEEENS_12float_e5m2_tENS5_IJlSB_lEEESI_SJ_NS4_8TiledMMAINS4_8MMA_AtomIJNS4_10MMA_TraitsINS4_19SM100_MMA_F8F6F4_SSEJSI_SI_fSF_SF_NS4_17integral_constantINS4_4UMMA5MajorELSQ_0EEESR_NSO_INSP_7ScaleInELSS_0EEEST_EEEEEENS4_6LayoutINS5_IJSB_SB_SB_EEENS5_IJNSA_ILi0EEESY_SY_EEEEENS5_IJNS4_10UnderscoreES11_S11_EEEEENS4_23SM90_TMA_LOAD_MULTICASTENS4_14ComposedLayoutINS4_7SwizzleILi3ELi4ELi3EEENS4_18smem_ptr_flag_bitsILi8EEENSW_INS5_IJNSA_ILi8EEESG_EEENS5_IJSG_SB_EEEEEEEvNS4_8identityENS4_13SM90_TMA_LOADES1E_vS1F_EENS_8epilogue10collective18CollectiveEpilogueINS1I_23Sm100TmaWarpSpecializedILi1ELi1ELi32ELb0ELb0EEEJSH_NS5_IJNSW_ISF_SB_EES1N_EEESI_SJ_SI_SJ_NS1I_6fusion15FusionCallbacksIS1M_NS1P_17LinearCombinationISI_fSI_fLNS_15FloatRoundStyleE2EEESH_S1O_JEEENS4_5SM1004TMEM4LOAD26SM100_TMEM_LOAD_16dp32b32xES1G_NS15_INS16_ILi2ELi4ELi3EEES19_NSW_INS5_IJS1A_SF_EEENS5_IJSF_SB_EEEEEEENS4_39AutoVectorizingCopyWithAssumedAlignmentILi128EEENS4_14SM90_TMA_STOREES23_S25_S25_EEEvvEEEEvNT_6ParamsE) ;  /* 0xffffff8402407950 */ /* 0x000fea0003c3ffff */
.L_x_162:
[----:B------:R-:W-:-:S00]  /*7b00*/  BRA `(.L_x_162) ;  /* 0xfffffffc00fc7947 */ /* 0x000fc0000383ffff */
[----:B------:R-:W-:-:S00]  /*7b10*/  NOP ;  /* 0x0000000000007918 */ /* 0x000fc00000000000 */
        /* <DEDUP_REMOVED lines=14> */
.L_x_163:


//--------------------- .nv.global.init           --------------------------
	.section	.nv.global.init,"aw",@progbits
.nv.global.init:
	.type		$str$27,@object
	.size		$str$27,($str$28 - $str$27)
$str$27:
        /*0000*/ 	.byte	0x28, 0x61, 0x64, 0x64, 0x72, 0x65, 0x73, 0x73, 0x20, 0x26, 0x20, 0x6d, 0x61, 0x73, 0x6b, 0x29
        /*0010*/ 	.byte	0x20, 0x3d, 0x3d, 0x20, 0x30, 0x00
	.type		$str$28,@object
	.size		$str$28,($str$26 - $str$28)
$str$28:
        /*0016*/ 	.byte	0x2f, 0x74, 0x6d, 0x70, 0x2f, 0x63, 0x75, 0x74, 0x6c, 0x61, 0x73, 0x73, 0x5f, 0x73, 0x77, 0x65
        /*0026*/ 	.byte	0x65, 0x70, 0x5f, 0x73, 0x72, 0x63, 0x2f, 0x69, 0x6e, 0x63, 0x6c, 0x75, 0x64, 0x65, 0x2f, 0x63
        /*0036*/ 	.byte	0x75, 0x74, 0x65, 0x2f, 0x70, 0x6f, 0x69, 0x6e, 0x74, 0x65, 0x72, 0x5f, 0x66, 0x6c, 0x61, 0x67
        /*0046*/ 	.byte	0x67, 0x65, 0x64, 0x2e, 0x68, 0x70, 0x70, 0x00
	.type		$str$26,@object
	.size		$str$26,($str$25 - $str$26)
$str$26:
        /*004e*/ 	.byte	0x2f, 0x74, 0x6d, 0x70, 0x2f, 0x63, 0x75, 0x74, 0x6c, 0x61, 0x73, 0x73, 0x5f, 0x73, 0x77, 0x65
        /*005e*/ 	.byte	0x65, 0x70, 0x5f, 0x73, 0x72, 0x63, 0x2f, 0x69, 0x6e, 0x63, 0x6c, 0x75, 0x64, 0x65, 0x2f, 0x63
        /*006e*/ 	.byte	0x75, 0x74, 0x65, 0x2f, 0x61, 0x74, 0x6f, 0x6d, 0x2f, 0x63, 0x6f, 0x70, 0x79, 0x5f, 0x74, 0x72
        /*007e*/ 	.byte	0x61, 0x69, 0x74, 0x73, 0x5f, 0x73, 0x6d, 0x31, 0x30, 0x30, 0x2e, 0x68, 0x70, 0x70, 0x00
	.type		$str$25,@object
	.size		$str$25,(__unnamed_1 - $str$25)
$str$25:
        /*008d*/ 	.byte	0x28, 0x28, 0x75, 0x69, 0x6e, 0x74, 0x33, 0x32, 0x5f, 0x74, 0x28, 0x74, 0x68, 0x72, 0x65, 0x61
        /*009d*/ 	.byte	0x64, 0x49, 0x64, 0x78, 0x2e, 0x78, 0x29, 0x20, 0x2f, 0x20, 0x33, 0x32, 0x29, 0x20, 0x25, 0x20
        /*00ad*/ 	.byte	0x34, 0x29, 0x20, 0x3d, 0x3d, 0x20, 0x28, 0x28, 0x28, 0x74, 0x6d, 0x65, 0x6d, 0x5f, 0x61, 0x64
        /*00bd*/ 	.byte	0x64, 0x72, 0x20, 0x3e, 0x3e, 0x20, 0x31, 0x36, 0x29, 0x20, 0x2f, 0x20, 0x33, 0x32, 0x29, 0x20
        /*00cd*/ 	.byte	0x25, 0x20, 0x34, 0x29, 0x00
	.type		__unnamed_1,@object
	.size		__unnamed_1,(__unnamed_2 - __unnamed_1)
__unnamed_1:
        /*00d2*/ 	.byte	0x61, 0x75, 0x74, 0x6f, 0x20, 0x63, 0x75, 0x74, 0x65, 0x3a, 0x3a, 0x61, 0x73, 0x5f, 0x70, 0x6f
        /* <DEDUP_REMOVED lines=24> */
        /*0262*/ 	.byte	0x3c, 0x34, 0x30, 0x39, 0x36, 0x3e, 0x3e, 0x3e, 0x3e, 0x5d, 0x00
	.type		__unnamed_2,@object
	.size		__unnamed_2,(.L_2 - __unnamed_2)
__unnamed_2:
        /* <DEDUP_REMOVED lines=40> */
        /*04ed*/ 	.byte	0x74, 0x65, 0x3a, 0x3a, 0x43, 0x3c, 0x30, 0x3e, 0x3e, 0x3e, 0x3e, 0x5d, 0x00
.L_2:


//--------------------- .nv.shared._ZN7cutlass13device_kernelINS_4gemm6kernel13GemmUniversalIN4cute5tupleIJiiiiEEENS1_10collective13CollectiveMmaINS1_35MainloopSm100TmaUmmaWarpSpecializedILi13ELi2ELi4ENS5_IJNS4_1CILi1EEENSA_ILi4EEESB_EEEEENS5_IJNSA_ILi64EEESF_NSA_ILi128EEEEEENS_12float_e5m2_tENS5_IJlSB_lEEESI_SJ_NS4_8TiledMMAINS4_8MMA_AtomIJNS4_10MMA_TraitsINS4_19SM100_MMA_F8F6F4_SSEJSI_SI_fSF_SF_NS4_17integral_constantINS4_4UMMA5MajorELSQ_0EEESR_NSO_INSP_7ScaleInELSS_0EEEST_EEEEEENS4_6LayoutINS5_IJSB_SB_SB_EEENS5_IJNSA_ILi0EEESY_SY_EEEEENS5_IJNS4_10UnderscoreES11_S11_EEEEENS4_23SM90_TMA_LOAD_MULTICASTENS4_14ComposedLayoutINS4_7SwizzleILi3ELi4ELi3EEENS4_18smem_ptr_flag_bitsILi8EEENSW_INS5_IJNSA_ILi8EEESG_EEENS5_IJSG_SB_EEEEEEEvNS4_8identityENS4_13SM90_TMA_LOADES1E_vS1F_EENS_8epilogue10collective18CollectiveEpilogueINS1I_23Sm100TmaWarpSpecializedILi1ELi1ELi32ELb0ELb0EEEJSH_NS5_IJNSW_ISF_SB_EES1N_EEESI_SJ_SI_SJ_NS1I_6fusion15FusionCallbacksIS1M_NS1P_17LinearCombinationISI_fSI_fLNS_15FloatRoundStyleE2EEESH_S1O_JEEENS4_5SM1004TMEM4LOAD26SM100_TMEM_LOAD_16dp32b32xES1G_NS15_INS16_ILi2ELi4ELi3EEES19_NSW_INS5_IJS1A_SF_EEENS5_IJSF_SB_EEEEEEENS4_39AutoVectorizingCopyWithAssumedAlignmentILi128EEENS4_14SM90_TMA_STOREES23_S25_S25_EEEvvEEEEvNT_6ParamsE --------------------------
	.section	.nv.shared._ZN7cutlass13device_kernelINS_4gemm6kernel13GemmUniversalIN4cute5tupleIJiiiiEEENS1_10collective13CollectiveMmaINS1_35MainloopSm100TmaUmmaWarpSpecializedILi13ELi2ELi4ENS5_IJNS4_1CILi1EEENSA_ILi4EEESB_EEEEENS5_IJNSA_ILi64EEESF_NSA_ILi128EEEEEENS_12float_e5m2_tENS5_IJlSB_lEEESI_SJ_NS4_8TiledMMAINS4_8MMA_AtomIJNS4_10MMA_TraitsINS4_19SM100_MMA_F8F6F4_SSEJSI_SI_fSF_SF_NS4_17integral_constantINS4_4UMMA5MajorELSQ_0EEESR_NSO_INSP_7ScaleInELSS_0EEEST_EEEEEENS4_6LayoutINS5_IJSB_SB_SB_EEENS5_IJNSA_ILi0EEESY_SY_EEEEENS5_IJNS4_10UnderscoreES11_S11_EEEEENS4_23SM90_TMA_LOAD_MULTICASTENS4_14ComposedLayoutINS4_7SwizzleILi3ELi4ELi3EEENS4_18smem_ptr_flag_bitsILi8EEENSW_INS5_IJNSA_ILi8EEESG_EEENS5_IJSG_SB_EEEEEEEvNS4_8identityENS4_13SM90_TMA_LOADES1E_vS1F_EENS_8epilogue10collective18CollectiveEpilogueINS1I_23Sm100TmaWarpSpecializedILi1ELi1ELi32ELb0ELb0EEEJSH_NS5_IJNSW_ISF_SB_EES1N_EEESI_SJ_SI_SJ_NS1I_6fusion15FusionCallbacksIS1M_NS1P_17LinearCombinationISI_fSI_fLNS_15FloatRoundStyleE2EEESH_S1O_JEEENS4_5SM1004TMEM4LOAD26SM100_TMEM_LOAD_16dp32b32xES1G_NS15_INS16_ILi2ELi4ELi3EEES19_NSW_INS5_IJS1A_SF_EEENS5_IJSF_SB_EEEEEEENS4_39AutoVectorizingCopyWithAssumedAlignmentILi128EEENS4_14SM90_TMA_STOREES23_S25_S25_EEEvvEEEEvNT_6ParamsE,"aw",@nobits
	.sectionflags	@""
	.align	16
	.zero		1024


//--------------------- .nv.shared.reserved.0     --------------------------
	.section	.nv.shared.reserved.0,"aw",@nobits
	.weak		__nv_reservedSMEM_offset_0_alias
	.size		__nv_reservedSMEM_offset_0_alias, 0, 64
	.other		__nv_reservedSMEM_offset_0_alias,@"STO_CUDA_RESERVED_SHARED STV_DEFAULT"
__nv_reservedSMEM_offset_0_alias:
	.zero		0
.nv.shared.reserved.0:
	.zero		64
	.weak		__nv_reservedSMEM_tcgen05_partition
	.type		__nv_reservedSMEM_tcgen05_partition,@object
	.size		__nv_reservedSMEM_tcgen05_partition,(.L_0 - __nv_reservedSMEM_tcgen05_partition)
__nv_reservedSMEM_tcgen05_partition:
	.zero		32
.L_0:


//--------------------- .nv.global                --------------------------
	.section	.nv.global,"aw",@nobits
.nv.global:
	.type		_ZN40_INTERNAL_96892674_4_k_cu_41a9a8a8_244114cute1_E,@object
	.size		_ZN40_INTERNAL_96892674_4_k_cu_41a9a8a8_244114cute1_E,(_ZN40_INTERNAL_96892674_4_k_cu_41a9a8a8_244114cuda3std3__45__cpo6cbeginE - _ZN40_INTERNAL_96892674_4_k_cu_41a9a8a8_244114cute1_E)
_ZN40_INTERNAL_96892674_4_k_cu_41a9a8a8_244114cute1_E:
	.zero		1
	.type		_ZN40_INTERNAL_96892674_4_k_cu_41a9a8a8_244114cuda3std3__45__cpo6cbeginE,@object
	.size		_ZN40_INTERNAL_96892674_4_k_cu_41a9a8a8_244114cuda3std3__45__cpo6cbeginE,(_ZN40_INTERNAL_96892674_4_k_cu_41a9a8a8_244114cuda3std3__48in_placeE - _ZN40_INTERNAL_96892674_4_k_cu_41a9a8a8_244114cuda3std3__45__cpo6cbeginE)
_ZN40_INTERNAL_96892674_4_k_cu_41a9a8a8_244114cuda3std3__45__cpo6cbeginE:
	.zero		1
	.type		_ZN40_INTERNAL_96892674_4_k_cu_41a9a8a8_244114cuda3std3__48in_placeE,@object
	.size		_ZN40_INTERNAL_96892674_4_k_cu_41a9a8a8_244114cuda3std3__48in_placeE,(_ZN40_INTERNAL_96892674_4_k_cu_41a9a8a8_244114cuda3std6ranges3__45__cpo9iter_moveE - _ZN40_INTERNAL_96892674_4_k_cu_41a9a8a8_244114cuda3std3__48in_placeE)
_ZN40_INTERNAL_96892674_4_k_cu_41a9a8a8_244114cuda3std3__48in_placeE:
	.zero		1
	.type		_ZN40_INTERNAL_96892674_4_k_cu_41a9a8a8_244114cuda3std6ranges3__45__cpo9iter_moveE,@object
	.size		_ZN40_INTERNAL_96892674_4_k_cu_41a9a8a8_244114cuda3std6ranges3__45__cpo9iter_moveE,(_ZN40_INTERNAL_96892674_4_k_cu_41a9a8a8_244114cuda3std3__45__cpo5beginE - _ZN40_INTERNAL_96892674_4_k_cu_41a9a8a8_244114cuda3std6ranges3__45__cpo9iter_moveE)
_ZN40_INTERNAL_96892674_4_k_cu_41a9a8a8_244114cuda3std6ranges3__45__cpo9iter_moveE:
	.zero		1
	.type		_ZN40_INTERNAL_96892674_4_k_cu_41a9a8a8_244114cuda3std3__45__cpo5beginE,@object
	.size		_ZN40_INTERNAL_96892674_4_k_cu_41a9a8a8_244114cuda3std3__45__cpo5beginE,(_ZN40_INTERNAL_96892674_4_k_cu_41a9a8a8_244114cuda3std3__442_GLOBAL__N__96892674_4_k_cu_41a9a8a8_244116ignoreE - _ZN40_INTERNAL_96892674_4_k_cu_41a9a8a8_244114cuda3std3__45__cpo5beginE)
_ZN40_INTERNAL_96892674_4_k_cu_41a9a8a8_244114cuda3std3__45__cpo5beginE:
	.zero		1
	.type		_ZN40_INTERNAL_96892674_4_k_cu_41a9a8a8_244114cuda3std3__442_GLOBAL__N__96892674_4_k_cu_41a9a8a8_244116ignoreE,@object
	.size		_ZN40_INTERNAL_96892674_4_k_cu_41a9a8a8_244114cuda3std3__442_GLOBAL__N__96892674_4_k_cu_41a9a8a8_244116ignoreE,(_ZN40_INTERNAL_96892674_4_k_cu_41a9a8a8_244114cute7productE - _ZN40_INTERNAL_96892674_4_k_cu_41a9a8a8_244114cuda3std3__442_GLOBAL__N__96892674_4_k_cu_41a9a8a8_244116ignoreE)
_ZN40_INTERNAL_96892674_4_k_cu_41a9a8a8_244114cuda3std3__442_GLOBAL__N__96892674_4_k_cu_41a9a8a8_244116ignoreE:
	.zero		1
	.type		_ZN40_INTERNAL_96892674_4_k_cu_41a9a8a8_244114cute7productE,@object
	.size		_ZN40_INTERNAL_96892674_4_k_cu_41a9a8a8_244114cute7productE,(_ZN40_INTERNAL_96892674_4_k_cu_41a9a8a8_244114cuda3std3__45__cpo3endE - _ZN40_INTERNAL_96892674_4_k_cu_41a9a8a8_244114cute7productE)
_ZN40_INTERNAL_96892674_4_k_cu_41a9a8a8_244114cute7productE:
	.zero		1
	.type		_ZN40_INTERNAL_96892674_4_k_cu_41a9a8a8_244114cuda3std3__45__cpo3endE,@object
	.size		_ZN40_INTERNAL_96892674_4_k_cu_41a9a8a8_244114cuda3std3__45__cpo3endE,(_ZN40_INTERNAL_96892674_4_k_cu_41a9a8a8_244114cuda3std3__419piecewise_constructE - _ZN40_INTERNAL_96892674_4_k_cu_41a9a8a8_244114cuda3std3__45__cpo3endE)
_ZN40_INTERNAL_96892674_4_k_cu_41a9a8a8_244114cuda3std3__45__cpo3endE:
	.zero		1
	.type		_ZN40_INTERNAL_96892674_4_k_cu_41a9a8a8_244114cuda3std3__419piecewise_constructE,@object
	.size		_ZN40_INTERNAL_96892674_4_k_cu_41a9a8a8_244114cuda3std3__419piecewise_constructE,(_ZN40_INTERNAL_96892674_4_k_cu_41a9a8a8_244114cuda3std3__45__cpo4cendE - _ZN40_INTERNAL_96892674_4_k_cu_41a9a8a8_244114cuda3std3__419piecewise_constructE)
_ZN40_INTERNAL_96892674_4_k_cu_41a9a8a8_244114cuda3std3__419piecewise_constructE:
	.zero		1
	.type		_ZN40_INTERNAL_96892674_4_k_cu_41a9a8a8_244114cuda3std3__45__cpo4cendE,@object
	.size		_ZN40_INTERNAL_96892674_4_k_cu_41a9a8a8_244114cuda3std3__45__cpo4cendE,(_ZN40_INTERNAL_96892674_4_k_cu_41a9a8a8_244114cuda3std6ranges3__45__cpo4swapE - _ZN40_INTERNAL_96892674_4_k_cu_41a9a8a8_244114cuda3std3__45__cpo4cendE)
_ZN40_INTERNAL_96892674_4_k_cu_41a9a8a8_244114cuda3std3__45__cpo4cendE:
	.zero		1
	.type		_ZN40_INTERNAL_96892674_4_k_cu_41a9a8a8_244114cuda3std6ranges3__45__cpo4swapE,@object
	.size		_ZN40_INTERNAL_96892674_4_k_cu_41a9a8a8_244114cuda3std6ranges3__45__cpo4swapE,(.L_10 - _ZN40_INTERNAL_96892674_4_k_cu_41a9a8a8_244114cuda3std6ranges3__45__cpo4swapE)
_ZN40_INTERNAL_96892674_4_k_cu_41a9a8a8_244114cuda3std6ranges3__45__cpo4swapE:
	.zero		1
.L_10:


//--------------------- .nv.constant0._ZN7cutlass13device_kernelINS_4gemm6kernel13GemmUniversalIN4cute5tupleIJiiiiEEENS1_10collective13CollectiveMmaINS1_35MainloopSm100TmaUmmaWarpSpecializedILi13ELi2ELi4ENS5_IJNS4_1CILi1EEENSA_ILi4EEESB_EEEEENS5_IJNSA_ILi64EEESF_NSA_ILi128EEEEEENS_12float_e5m2_tENS5_IJlSB_lEEESI_SJ_NS4_8TiledMMAINS4_8MMA_AtomIJNS4_10MMA_TraitsINS4_19SM100_MMA_F8F6F4_SSEJSI_SI_fSF_SF_NS4_17integral_constantINS4_4UMMA5MajorELSQ_0EEESR_NSO_INSP_7ScaleInELSS_0EEEST_EEEEEENS4_6LayoutINS5_IJSB_SB_SB_EEENS5_IJNSA_ILi0EEESY_SY_EEEEENS5_IJNS4_10UnderscoreES11_S11_EEEEENS4_23SM90_TMA_LOAD_MULTICASTENS4_14ComposedLayoutINS4_7SwizzleILi3ELi4ELi3EEENS4_18smem_ptr_flag_bitsILi8EEENSW_INS5_IJNSA_ILi8EEESG_EEENS5_IJSG_SB_EEEEEEEvNS4_8identityENS4_13SM90_TMA_LOADES1E_vS1F_EENS_8epilogue10collective18CollectiveEpilogueINS1I_23Sm100TmaWarpSpecializedILi1ELi1ELi32ELb0ELb0EEEJSH_NS5_IJNSW_ISF_SB_EES1N_EEESI_SJ_SI_SJ_NS1I_6fusion15FusionCallbacksIS1M_NS1P_17LinearCombinationISI_fSI_fLNS_15FloatRoundStyleE2EEESH_S1O_JEEENS4_5SM1004TMEM4LOAD26SM100_TMEM_LOAD_16dp32b32xES1G_NS15_INS16_ILi2ELi4ELi3EEES19_NSW_INS5_IJS1A_SF_EEENS5_IJSF_SB_EEEEEEENS4_39AutoVectorizingCopyWithAssumedAlignmentILi128EEENS4_14SM90_TMA_STOREES23_S25_S25_EEEvvEEEEvNT_6ParamsE --------------------------
	.section	.nv.constant0._ZN7cutlass13device_kernelINS_4gemm6kernel13GemmUniversalIN4cute5tupleIJiiiiEEENS1_10collective13CollectiveMmaINS1_35MainloopSm100TmaUmmaWarpSpecializedILi13ELi2ELi4ENS5_IJNS4_1CILi1EEENSA_ILi4EEESB_EEEEENS5_IJNSA_ILi64EEESF_NSA_ILi128EEEEEENS_12float_e5m2_tENS5_IJlSB_lEEESI_SJ_NS4_8TiledMMAINS4_8MMA_AtomIJNS4_10MMA_TraitsINS4_19SM100_MMA_F8F6F4_SSEJSI_SI_fSF_SF_NS4_17integral_constantINS4_4UMMA5MajorELSQ_0EEESR_NSO_INSP_7ScaleInELSS_0EEEST_EEEEEENS4_6LayoutINS5_IJSB_SB_SB_EEENS5_IJNSA_ILi0EEESY_SY_EEEEENS5_IJNS4_10UnderscoreES11_S11_EEEEENS4_23SM90_TMA_LOAD_MULTICASTENS4_14ComposedLayoutINS4_7SwizzleILi3ELi4ELi3EEENS4_18smem_ptr_flag_bitsILi8EEENSW_INS5_IJNSA_ILi8EEESG_EEENS5_IJSG_SB_EEEEEEEvNS4_8identityENS4_13SM90_TMA_LOADES1E_vS1F_EENS_8epilogue10collective18CollectiveEpilogueINS1I_23Sm100TmaWarpSpecializedILi1ELi1ELi32ELb0ELb0EEEJSH_NS5_IJNSW_ISF_SB_EES1N_EEESI_SJ_SI_SJ_NS1I_6fusion15FusionCallbacksIS1M_NS1P_17LinearCombinationISI_fSI_fLNS_15FloatRoundStyleE2EEESH_S1O_JEEENS4_5SM1004TMEM4LOAD26SM100_TMEM_LOAD_16dp32b32xES1G_NS15_INS16_ILi2ELi4ELi3EEES19_NSW_INS5_IJS1A_SF_EEENS5_IJSF_SB_EEEEEEENS4_39AutoVectorizingCopyWithAssumedAlignmentILi128EEENS4_14SM90_TMA_STOREES23_S25_S25_EEEvvEEEEvNT_6ParamsE,"a",@progbits
	.sectionflags	@""
	.align	4
.nv.constant0._ZN7cutlass13device_kernelINS_4gemm6kernel13GemmUniversalIN4cute5tupleIJiiiiEEENS1_10collective13CollectiveMmaINS1_35MainloopSm100TmaUmmaWarpSpecializedILi13ELi2ELi4ENS5_IJNS4_1CILi1EEENSA_ILi4EEESB_EEEEENS5_IJNSA_ILi64EEESF_NSA_ILi128EEEEEENS_12float_e5m2_tENS5_IJlSB_lEEESI_SJ_NS4_8TiledMMAINS4_8MMA_AtomIJNS4_10MMA_TraitsINS4_19SM100_MMA_F8F6F4_SSEJSI_SI_fSF_SF_NS4_17integral_constantINS4_4UMMA5MajorELSQ_0EEESR_NSO_INSP_7ScaleInELSS_0EEEST_EEEEEENS4_6LayoutINS5_IJSB_SB_SB_EEENS5_IJNSA_ILi0EEESY_SY_EEEEENS5_IJNS4_10UnderscoreES11_S11_EEEEENS4_23SM90_TMA_LOAD_MULTICASTENS4_14ComposedLayoutINS4_7SwizzleILi3ELi4ELi3EEENS4_18smem_ptr_flag_bitsILi8EEENSW_INS5_IJNSA_ILi8EEESG_EEENS5_IJSG_SB_EEEEEEEvNS4_8identityENS4_13SM90_TMA_LOADES1E_vS1F_EENS_8epilogue10collective18CollectiveEpilogueINS1I_23Sm100TmaWarpSpecializedILi1ELi1ELi32ELb0ELb0EEEJSH_NS5_IJNSW_ISF_SB_EES1N_EEESI_SJ_SI_SJ_NS1I_6fusion15FusionCallbacksIS1M_NS1P_17LinearCombinationISI_fSI_fLNS_15FloatRoundStyleE2EEESH_S1O_JEEENS4_5SM1004TMEM4LOAD26SM100_TMEM_LOAD_16dp32b32xES1G_NS15_INS16_ILi2ELi4ELi3EEES19_NSW_INS5_IJS1A_SF_EEENS5_IJSF_SB_EEEEEEENS4_39AutoVectorizingCopyWithAssumedAlignmentILi128EEENS4_14SM90_TMA_STOREES23_S25_S25_EEEvvEEEEvNT_6ParamsE:
	.zero		2944


//--------------------- SYMBOLS --------------------------

	.type		.nv.reservedSmem.offset0,@object
	.size		.nv.reservedSmem.offset0,0x4
	.type		.nv.reservedSmem.cap,@object
	.size		.nv.reservedSmem.cap,0x4
	.type		__assertfail,@function
